// auto-generated by cutlass_sweep.epilogue — config: {"arch": "sm_100", "cluster_m": 1, "cluster_n": 1, "dtype": "bf16", "fusion": "silu", "tile_k": 64, "tile_m": 128, "tile_n": 256}
#include "cutlass/cutlass.h"
#include "cutlass/gemm/collective/collective_builder.hpp"
#include "cutlass/gemm/device/gemm_universal_adapter.h"
#include "cutlass/gemm/kernel/gemm_universal.hpp"
#include "cutlass/epilogue/collective/collective_builder.hpp"
#include "cutlass/epilogue/fusion/operations.hpp"
#include "cutlass/epilogue/thread/activation.h"

using Elem = cutlass::bfloat16_t;
using Acc  = float;
using TileShape    = cute::Shape<cute::_128, cute::_256, cute::_64>;
using ClusterShape = cute::Shape<cute::_1, cute::_1, cute::_1>;
using FusionOp     = cutlass::epilogue::fusion::LinCombEltAct<cutlass::epilogue::thread::SiLu, Elem, Acc>;

using CollectiveEpilogue = typename cutlass::epilogue::collective::CollectiveBuilder<
    cutlass::arch::Sm100, cutlass::arch::OpClassTensorOp,
    TileShape, ClusterShape,
    cutlass::epilogue::collective::EpilogueTileAuto,
    Acc, Acc,
    Elem, cutlass::layout::RowMajor, 128 / cutlass::sizeof_bits<Elem>::value,
    Elem, cutlass::layout::RowMajor, 128 / cutlass::sizeof_bits<Elem>::value,
    cutlass::epilogue::collective::EpilogueScheduleAuto,
    FusionOp
  >::CollectiveOp;

using CollectiveMainloop = typename cutlass::gemm::collective::CollectiveBuilder<
    cutlass::arch::Sm100, cutlass::arch::OpClassTensorOp,
    Elem, cutlass::layout::RowMajor, 128 / cutlass::sizeof_bits<Elem>::value,
    Elem, cutlass::layout::ColumnMajor, 128 / cutlass::sizeof_bits<Elem>::value,
    Acc,
    TileShape, ClusterShape,
    cutlass::gemm::collective::StageCountAutoCarveout<
        static_cast<int>(sizeof(typename CollectiveEpilogue::SharedStorage))>,
    cutlass::gemm::collective::KernelScheduleAuto
  >::CollectiveOp;

using GemmKernel = cutlass::gemm::kernel::GemmUniversal<
    cute::Shape<int,int,int,int>, CollectiveMainloop, CollectiveEpilogue>;
using Gemm = cutlass::gemm::device::GemmUniversalAdapter<GemmKernel>;

auto* _anchor = &cutlass::device_kernel<GemmKernel>;


// ===== COMPILED SASS (sm_100a) =====

	.target	sm_100a

	.elftype	@"ET_EXEC"


//--------------------- .note.nv.tkinfo           --------------------------
	.section	.note.nv.tkinfo,"",@"SHT_NOTE"
	.sectionflags	@"SHF_NOTE_NV_TKINFO"
	.tkinfo
        /*0018*/ 	.word	0x00000002
        /*0030*/ 	.string	""
        /*0030*/ 	.string	"ptxas"
        /*0030*/ 	.string	"Cuda compilation tools, release 13.0, V13.0.88"
        /*0030*/ 	.string	"Build cuda_13.0.r13.0/compiler.36424714_0"
        /*0030*/ 	.string	"-arch sm_100a -m 64 "



//--------------------- .note.nv.cuinfo           --------------------------
	.section	.note.nv.cuinfo,"",@"SHT_NOTE"
	.sectionflags	@"SHF_NOTE_NV_CUINFO"
        /*0018*/ 	.short	0x0002
        /*001a*/ 	.short	0x0064
        /*001c*/ 	.short	0x0082
	.zero		2


//--------------------- .nv.info                  --------------------------
	.section	.nv.info,"",@"SHT_CUDA_INFO"
	.align	4


	//----- nvinfo : EIATTR_REGCOUNT
	.align		4
        /*0000*/ 	.byte	0x04, 0x2f
        /*0002*/ 	.short	(.L_19 - .L_18)
	.align		4
.L_18:
        /*0004*/ 	.word	index@(_ZN7cutlass13device_kernelINS_4gemm6kernel13GemmUniversalIN4cute5tupleIJiiiiEEENS1_10collective13CollectiveMmaINS1_35MainloopSm100TmaUmmaWarpSpecializedILi3ELi2ELi2ENS5_IJNS4_1CILi1EEESB_SB_EEEEENS5_IJNSA_ILi128EEENSA_ILi256EEENSA_ILi64EEEEEENS_10bfloat16_tENS5_IJlSB_lEEESI_SJ_NS4_8TiledMMAINS4_8MMA_AtomIJNS4_20SM100_MMA_F16BF16_SSISI_SI_fLi128ELi256ELNS4_4UMMA5MajorE0ELSO_0ELNSN_7ScaleInE0ELSP_0EEEEEENS4_6LayoutISC_NS5_IJNSA_ILi0EEEST_ST_EEEEENS5_IJNS4_10UnderscoreESW_SW_EEEEENS4_13SM90_TMA_LOADENS4_14ComposedLayoutINS4_7SwizzleILi3ELi4ELi3EEENS4_18smem_ptr_flag_bitsILi16EEENSS_INS5_IJNSA_ILi8EEESG_EEENS5_IJSG_SB_EEEEEEEvNS4_8identityESZ_S19_vS1A_EENS_8epilogue10collective18CollectiveEpilogueINS1C_23Sm100TmaWarpSpecializedILi4ELi2ELi64ELb1ELb0EEEJSH_NS5_IJNSS_ISE_SB_EENSS_ISG_SB_EEEEESI_SJ_SI_SJ_NS1C_6fusion15FusionCallbacksIS1G_NS1K_13LinCombEltActINS1C_6thread4SiLuESI_fSI_fLNS_15FloatRoundStyleE2EEESH_S1J_JEEENS4_5SM1004TMEM4LOAD26SM100_TMEM_LOAD_32dp32b64xESZ_S19_NS4_39AutoVectorizingCopyWithAssumedAlignmentILi128EEENS4_14SM90_TMA_STOREES19_S1X_S1X_EEEvvEEEEvNT_6ParamsE)
        /*0008*/ 	.word	0x000000ff


	//----- nvinfo : EIATTR_FRAME_SIZE
	.align		4
.L_19:
        /*000c*/ 	.byte	0x04, 0x11
        /*000e*/ 	.short	(.L_21 - .L_20)
	.align		4
.L_20:
        /*0010*/ 	.word	index@($__internal_3_$__cuda_sm20_rcp_rn_f32_slowpath)
        /*0014*/ 	.word	0x00000050


	//----- nvinfo : EIATTR_FRAME_SIZE
	.align		4
.L_21:
        /*0018*/ 	.byte	0x04, 0x11
        /*001a*/ 	.short	(.L_23 - .L_22)
	.align		4
.L_22:
        /*001c*/ 	.word	index@($__internal_2_$__cuda_sm10x_tcgen05_guardrail_trap_unallocated_columns_being_dealloced)
        /*0020*/ 	.word	0x00000050


	//----- nvinfo : EIATTR_FRAME_SIZE
	.align		4
.L_23:
        /*0024*/ 	.byte	0x04, 0x11
        /*0026*/ 	.short	(.L_25 - .L_24)
	.align		4
.L_24:
        /*0028*/ 	.word	index@($__internal_1_$__cuda_sm10x_tcgen05_guardrail_trap_phase_invalid_during_alloc)
        /*002c*/ 	.word	0x00000050


	//----- nvinfo : EIATTR_FRAME_SIZE
	.align		4
.L_25:
        /*0030*/ 	.byte	0x04, 0x11
        /*0032*/ 	.short	(.L_27 - .L_26)
	.align		4
.L_26:
        /*0034*/ 	.word	index@($__internal_0_$__cuda_sm10x_tcgen05_guardrail_trap_col_being_dealloced_not_returned_by_alloc)
        /*0038*/ 	.word	0x00000050


	//----- nvinfo : EIATTR_FRAME_SIZE
	.align		4
.L_27:
        /*003c*/ 	.byte	0x04, 0x11
        /*003e*/ 	.short	(.L_29 - .L_28)
	.align		4
.L_28:
        /*0040*/ 	.word	index@(_ZN7cutlass13device_kernelINS_4gemm6kernel13GemmUniversalIN4cute5tupleIJiiiiEEENS1_10collective13CollectiveMmaINS1_35MainloopSm100TmaUmmaWarpSpecializedILi3ELi2ELi2ENS5_IJNS4_1CILi1EEESB_SB_EEEEENS5_IJNSA_ILi128EEENSA_ILi256EEENSA_ILi64EEEEEENS_10bfloat16_tENS5_IJlSB_lEEESI_SJ_NS4_8TiledMMAINS4_8MMA_AtomIJNS4_20SM100_MMA_F16BF16_SSISI_SI_fLi128ELi256ELNS4_4UMMA5MajorE0ELSO_0ELNSN_7ScaleInE0ELSP_0EEEEEENS4_6LayoutISC_NS5_IJNSA_ILi0EEEST_ST_EEEEENS5_IJNS4_10UnderscoreESW_SW_EEEEENS4_13SM90_TMA_LOADENS4_14ComposedLayoutINS4_7SwizzleILi3ELi4ELi3EEENS4_18smem_ptr_flag_bitsILi16EEENSS_INS5_IJNSA_ILi8EEESG_EEENS5_IJSG_SB_EEEEEEEvNS4_8identityESZ_S19_vS1A_EENS_8epilogue10collective18CollectiveEpilogueINS1C_23Sm100TmaWarpSpecializedILi4ELi2ELi64ELb1ELb0EEEJSH_NS5_IJNSS_ISE_SB_EENSS_ISG_SB_EEEEESI_SJ_SI_SJ_NS1C_6fusion15FusionCallbacksIS1G_NS1K_13LinCombEltActINS1C_6thread4SiLuESI_fSI_fLNS_15FloatRoundStyleE2EEESH_S1J_JEEENS4_5SM1004TMEM4LOAD26SM100_TMEM_LOAD_32dp32b64xESZ_S19_NS4_39AutoVectorizingCopyWithAssumedAlignmentILi128EEENS4_14SM90_TMA_STOREES19_S1X_S1X_EEEvvEEEEvNT_6ParamsE)
        /*0044*/ 	.word	0x00000050


	//----- nvinfo : EIATTR_MIN_STACK_SIZE
	.align		4
.L_29:
        /*0048*/ 	.byte	0x04, 0x12
        /*004a*/ 	.short	(.L_31 - .L_30)
	.align		4
.L_30:
        /*004c*/ 	.word	index@(_ZN7cutlass13device_kernelINS_4gemm6kernel13GemmUniversalIN4cute5tupleIJiiiiEEENS1_10collective13CollectiveMmaINS1_35MainloopSm100TmaUmmaWarpSpecializedILi3ELi2ELi2ENS5_IJNS4_1CILi1EEESB_SB_EEEEENS5_IJNSA_ILi128EEENSA_ILi256EEENSA_ILi64EEEEEENS_10bfloat16_tENS5_IJlSB_lEEESI_SJ_NS4_8TiledMMAINS4_8MMA_AtomIJNS4_20SM100_MMA_F16BF16_SSISI_SI_fLi128ELi256ELNS4_4UMMA5MajorE0ELSO_0ELNSN_7ScaleInE0ELSP_0EEEEEENS4_6LayoutISC_NS5_IJNSA_ILi0EEEST_ST_EEEEENS5_IJNS4_10UnderscoreESW_SW_EEEEENS4_13SM90_TMA_LOADENS4_14ComposedLayoutINS4_7SwizzleILi3ELi4ELi3EEENS4_18smem_ptr_flag_bitsILi16EEENSS_INS5_IJNSA_ILi8EEESG_EEENS5_IJSG_SB_EEEEEEEvNS4_8identityESZ_S19_vS1A_EENS_8epilogue10collective18CollectiveEpilogueINS1C_23Sm100TmaWarpSpecializedILi4ELi2ELi64ELb1ELb0EEEJSH_NS5_IJNSS_ISE_SB_EENSS_ISG_SB_EEEEESI_SJ_SI_SJ_NS1C_6fusion15FusionCallbacksIS1G_NS1K_13LinCombEltActINS1C_6thread4SiLuESI_fSI_fLNS_15FloatRoundStyleE2EEESH_S1J_JEEENS4_5SM1004TMEM4LOAD26SM100_TMEM_LOAD_32dp32b64xESZ_S19_NS4_39AutoVectorizingCopyWithAssumedAlignmentILi128EEENS4_14SM90_TMA_STOREES19_S1X_S1X_EEEvvEEEEvNT_6ParamsE)
        /*0050*/ 	.word	0x00000050
.L_31:


//--------------------- .nv.compat                --------------------------
	.section	.nv.compat,"",@"SHT_CUDA_COMPAT_INFO"
	.align	4
        /*0000*/ 	.byte	0x02, 0x09, 0x01, 0x00, 0x02, 0x02, 0x02, 0x00, 0x02, 0x05, 0x05, 0x00, 0x03, 0x07, 0x01, 0x01
        /*0010*/ 	.byte	0x02, 0x03, 0x01, 0x00, 0x02, 0x06, 0x01, 0x00, 0x04, 0x0b, 0x08, 0x00, 0x09, 0x00, 0x00, 0x00
        /*0020*/ 	.byte	0x00, 0x00, 0x00, 0x00


//--------------------- .nv.info._ZN7cutlass13device_kernelINS_4gemm6kernel13GemmUniversalIN4cute5tupleIJiiiiEEENS1_10collective13CollectiveMmaINS1_35MainloopSm100TmaUmmaWarpSpecializedILi3ELi2ELi2ENS5_IJNS4_1CILi1EEESB_SB_EEEEENS5_IJNSA_ILi128EEENSA_ILi256EEENSA_ILi64EEEEEENS_10bfloat16_tENS5_IJlSB_lEEESI_SJ_NS4_8TiledMMAINS4_8MMA_AtomIJNS4_20SM100_MMA_F16BF16_SSISI_SI_fLi128ELi256ELNS4_4UMMA5MajorE0ELSO_0ELNSN_7ScaleInE0ELSP_0EEEEEENS4_6LayoutISC_NS5_IJNSA_ILi0EEEST_ST_EEEEENS5_IJNS4_10UnderscoreESW_SW_EEEEENS4_13SM90_TMA_LOADENS4_14ComposedLayoutINS4_7SwizzleILi3ELi4ELi3EEENS4_18smem_ptr_flag_bitsILi16EEENSS_INS5_IJNSA_ILi8EEESG_EEENS5_IJSG_SB_EEEEEEEvNS4_8identityESZ_S19_vS1A_EENS_8epilogue10collective18CollectiveEpilogueINS1C_23Sm100TmaWarpSpecializedILi4ELi2ELi64ELb1ELb0EEEJSH_NS5_IJNSS_ISE_SB_EENSS_ISG_SB_EEEEESI_SJ_SI_SJ_NS1C_6fusion15FusionCallbacksIS1G_NS1K_13LinCombEltActINS1C_6thread4SiLuESI_fSI_fLNS_15FloatRoundStyleE2EEESH_S1J_JEEENS4_5SM1004TMEM4LOAD26SM100_TMEM_LOAD_32dp32b64xESZ_S19_NS4_39AutoVectorizingCopyWithAssumedAlignmentILi128EEENS4_14SM90_TMA_STOREES19_S1X_S1X_EEEvvEEEEvNT_6ParamsE --------------------------
	.section	.nv.info._ZN7cutlass13device_kernelINS_4gemm6kernel13GemmUniversalIN4cute5tupleIJiiiiEEENS1_10collective13CollectiveMmaINS1_35MainloopSm100TmaUmmaWarpSpecializedILi3ELi2ELi2ENS5_IJNS4_1CILi1EEESB_SB_EEEEENS5_IJNSA_ILi128EEENSA_ILi256EEENSA_ILi64EEEEEENS_10bfloat16_tENS5_IJlSB_lEEESI_SJ_NS4_8TiledMMAINS4_8MMA_AtomIJNS4_20SM100_MMA_F16BF16_SSISI_SI_fLi128ELi256ELNS4_4UMMA5MajorE0ELSO_0ELNSN_7ScaleInE0ELSP_0EEEEEENS4_6LayoutISC_NS5_IJNSA_ILi0EEEST_ST_EEEEENS5_IJNS4_10UnderscoreESW_SW_EEEEENS4_13SM90_TMA_LOADENS4_14ComposedLayoutINS4_7SwizzleILi3ELi4ELi3EEENS4_18smem_ptr_flag_bitsILi16EEENSS_INS5_IJNSA_ILi8EEESG_EEENS5_IJSG_SB_EEEEEEEvNS4_8identityESZ_S19_vS1A_EENS_8epilogue10collective18CollectiveEpilogueINS1C_23Sm100TmaWarpSpecializedILi4ELi2ELi64ELb1ELb0EEEJSH_NS5_IJNSS_ISE_SB_EENSS_ISG_SB_EEEEESI_SJ_SI_SJ_NS1C_6fusion15FusionCallbacksIS1G_NS1K_13LinCombEltActINS1C_6thread4SiLuESI_fSI_fLNS_15FloatRoundStyleE2EEESH_S1J_JEEENS4_5SM1004TMEM4LOAD26SM100_TMEM_LOAD_32dp32b64xESZ_S19_NS4_39AutoVectorizingCopyWithAssumedAlignmentILi128EEENS4_14SM90_TMA_STOREES19_S1X_S1X_EEEvvEEEEvNT_6ParamsE,"",@"SHT_CUDA_INFO"
	.sectionflags	@""
	.align	4


	//----- nvinfo : EIATTR_CUDA_API_VERSION
	.align		4
        /*0000*/ 	.byte	0x04, 0x37
        /*0002*/ 	.short	(.L_33 - .L_32)
.L_32:
        /*0004*/ 	.word	0x00000082


	//----- nvinfo : EIATTR_KPARAM_INFO
	.align		4
.L_33:
        /*0008*/ 	.byte	0x04, 0x17
        /*000a*/ 	.short	(.L_35 - .L_34)
.L_34:
        /*000c*/ 	.word	0x00000000
        /*0010*/ 	.short	0x0000
        /*0012*/ 	.short	0x0000
        /*0014*/ 	.byte	0x00, 0xf0, 0x01, 0x20


	//----- nvinfo : EIATTR_AT_ENTRY_FRAGMENTS
	.align		4
.L_35:
        /*0018*/ 	.byte	0x04, 0x4f
        /*001a*/ 	.short	(.L_37 - .L_36)


	//   ....[0]....
.L_36:
        /*001c*/ 	.word	0x00000006


	//----- nvinfo : EIATTR_RESERVED_SMEM_USED
	.align		4
.L_37:
        /*0020*/ 	.byte	0x01, 0x41
	.zero		2


	//----- nvinfo : EIATTR_SPARSE_MMA_MASK
	.align		4
        /*0024*/ 	.byte	0x03, 0x50
        /*0026*/ 	.short	0x0000


	//----- nvinfo : EIATTR_TCGEN05_1CTA_USED
	.align		4
        /*0028*/ 	.byte	0x01, 0x51
	.zero		2


	//----- nvinfo : EIATTR_MAXREG_COUNT
	.align		4
        /*002c*/ 	.byte	0x03, 0x1b
        /*002e*/ 	.short	0x00ff


	//----- nvinfo : EIATTR_NUM_BARRIERS
	.align		4
        /*0030*/ 	.byte	0x02, 0x4c
        /*0032*/ 	.byte	0x07
	.zero		1


	//----- nvinfo : EIATTR_EXTERNS
	.align		4
        /*0034*/ 	.byte	0x04, 0x0f
        /*0036*/ 	.short	(.L_39 - .L_38)


	//   ....[0]....
	.align		4
.L_38:
        /*0038*/ 	.word	index@(__assertfail)


	//----- nvinfo : EIATTR_ANNOTATIONS
	.align		4
.L_39:
        /*003c*/ 	.byte	0x04, 0x55
        /*003e*/ 	.short	(.L_41 - .L_40)


	//   ....[0]....
.L_40:
        /*0040*/ 	.word	0x00000001
        /*0044*/ 	.byte	0xc0, 0x00, 0x00, 0x00, 0x01, 0x00, 0x00, 0x00, 0x50, 0x01, 0x00, 0x00, 0x01, 0x00, 0x00, 0x00
        /* <DEDUP_REMOVED lines=27> */
        /*0204*/ 	.byte	0x40, 0xdb, 0x00, 0x00, 0x01, 0x00, 0x00, 0x00, 0x00, 0xdc, 0x00, 0x00


	//----- nvinfo : EIATTR_MERCURY_ISA_VERSION
	.align		4
.L_41:
        /*0210*/ 	.byte	0x03, 0x5f
        /*0212*/ 	.short	0x0101


	//----- nvinfo : EIATTR_INT_WARP_WIDE_INSTR_OFFSETS
	.align		4
        /*0214*/ 	.byte	0x04, 0x31
        /*0216*/ 	.short	(.L_43 - .L_42)


	//   ....[0]....
.L_42:
        /*0218*/ 	.word	0x000036c0


	//   ....[1]....
        /*021c*/ 	.word	0x000036f0


	//   ....[2]....
        /*0220*/ 	.word	0x00003740


	//   ....[3]....
        /*0224*/ 	.word	0x000042d0


	//   ....[4]....
        /*0228*/ 	.word	0x00004350


	//   ....[5]....
        /*022c*/ 	.word	0x000043b0


	//   ....[6]....
        /*0230*/ 	.word	0x00004440


	//   ....[7]....
        /*0234*/ 	.word	0x000044c0


	//   ....[8]....
        /*0238*/ 	.word	0x00004550


	//   ....[9]....
        /*023c*/ 	.word	0x000045e0


	//   ....[10]....
        /*0240*/ 	.word	0x000046d0


	//   ....[11]....
        /*0244*/ 	.word	0x00005830


	//----- nvinfo : EIATTR_COOP_GROUP_MASK_REGIDS
	.align		4
.L_43:
        /*0248*/ 	.byte	0x04, 0x29
        /*024a*/ 	.short	(.L_45 - .L_44)


	//   ....[0]....
.L_44:
        /*024c*/ 	.word	0xffffffff


	//   ....[1]....
        /*0250*/ 	.word	0xffffffff


	//   ....[2]....
        /*0254*/ 	.word	0xffffffff


	//   ....[3]....
        /*0258*/ 	.word	0xffffffff


	//   ....[4]....
        /*025c*/ 	.word	0xffffffff


	//   ....[5]....
        /*0260*/ 	.word	0xffffffff


	//   ....[6]....
        /*0264*/ 	.word	0xffffffff


	//   ....[7]....
        /*0268*/ 	.word	0xffffffff


	//   ....[8]....
        /*026c*/ 	.word	0xffffffff


	//   ....[9]....
        /*0270*/ 	.word	0xffffffff


	//   ....[10]....
        /*0274*/ 	.word	0xffffffff


	//   ....[11]....
        /*0278*/ 	.word	0xffffffff


	//   ....[12]....
        /*027c*/ 	.word	0xffffffff


	//----- nvinfo : EIATTR_COOP_GROUP_INSTR_OFFSETS
	.align		4
.L_45:
        /*0280*/ 	.byte	0x04, 0x28
        /*0282*/ 	.short	(.L_47 - .L_46)


	//   ....[0]....
.L_46:
        /*0284*/ 	.word	0x00000090


	//   ....[1]....
        /*0288*/ 	.word	0x000004e0


	//   ....[2]....
        /*028c*/ 	.word	0x00000630


	//   ....[3]....
        /*0290*/ 	.word	0x000007d0


	//   ....[4]....
        /*0294*/ 	.word	0x000008d0


	//   ....[5]....
        /*0298*/ 	.word	0x00000a40


	//   ....[6]....
        /*029c*/ 	.word	0x00000ba0


	//   ....[7]....
        /*02a0*/ 	.word	0x00001c90


	//   ....[8]....
        /*02a4*/ 	.word	0x00002a50


	//   ....[9]....
        /*02a8*/ 	.word	0x00002c60


	//   ....[10]....
        /*02ac*/ 	.word	0x00002c90


	//   ....[11]....
        /*02b0*/ 	.word	0x000035b0


	//   ....[12]....
        /*02b4*/ 	.word	0x000037e0


	//----- nvinfo : EIATTR_VRC_CTA_INIT_COUNT
	.align		4
.L_47:
        /*02b8*/ 	.byte	0x02, 0x4a
        /*02ba*/ 	.byte	0x80
	.zero		1


	//----- nvinfo : EIATTR_SYSCALL_OFFSETS
	.align		4
        /*02bc*/ 	.byte	0x04, 0x46
        /*02be*/ 	.short	(.L_49 - .L_48)


	//   ....[0]....
.L_48:
        /*02c0*/ 	.word	0x00005200


	//   ....[1]....
        /*02c4*/ 	.word	0x000052f0


	//   ....[2]....
        /*02c8*/ 	.word	0x00006030


	//----- nvinfo : EIATTR_MBARRIER_INSTR_OFFSETS
	.align		4
.L_49:
        /*02cc*/ 	.byte	0x04, 0x39
        /*02ce*/ 	.short	(.L_51 - .L_50)


	//   ....[0]....
.L_50:
        /*02d0*/ 	.word	0x000005c0
        /*02d4*/ 	.word	0x000000ff
        /*02d8*/ 	.word	0x00000000
        /*02dc*/ 	.short	0x0100
        /*02de*/ 	.byte	0x05
	.zero		1


	//   ....[1]....
        /*02e0*/ 	.word	0x000005d0
        /*02e4*/ 	.word	0x000000ff
        /*02e8*/ 	.word	0x00000018
        /*02ec*/ 	.short	0x0100
        /*02ee*/ 	.byte	0x05
	.zero		1


	//   ....[2]....
        /*02f0*/ 	.word	0x000005e0
        /*02f4*/ 	.word	0x000000ff
        /*02f8*/ 	.word	0x00000008
        /*02fc*/ 	.short	0x0100
        /*02fe*/ 	.byte	0x05
	.zero		1


	//   ....[3]....
        /*0300*/ 	.word	0x000005f0
        /*0304*/ 	.word	0x000000ff
        /*0308*/ 	.word	0x00000020
        /*030c*/ 	.short	0x0100
        /*030e*/ 	.byte	0x05
	.zero		1


	//   ....[4]....
        /*0310*/ 	.word	0x00000600
        /*0314*/ 	.word	0x000000ff
        /*0318*/ 	.word	0x00000010
        /*031c*/ 	.short	0x0100
        /*031e*/ 	.byte	0x05
	.zero		1


	//   ....[5]....
        /*0320*/ 	.word	0x00000610
        /*0324*/ 	.word	0x000000ff
        /*0328*/ 	.word	0x00000028
        /*032c*/ 	.short	0x0100
        /*032e*/ 	.byte	0x05
	.zero		1


	//   ....[6]....
        /*0330*/ 	.word	0x00000740
        /*0334*/ 	.word	0x000000ff
        /*0338*/ 	.word	0x00000030
        /*033c*/ 	.short	0x0100
        /*033e*/ 	.byte	0x06
	.zero		1


	//   ....[7]....
        /*0340*/ 	.word	0x00000750
        /*0344*/ 	.word	0x000000ff
        /*0348*/ 	.word	0x00000050
        /*034c*/ 	.short	0x0100
        /*034e*/ 	.byte	0x06
	.zero		1


	//   ....[8]....
        /*0350*/ 	.word	0x00000760
        /*0354*/ 	.word	0x000000ff
        /*0358*/ 	.word	0x00000038
        /*035c*/ 	.short	0x0100
        /*035e*/ 	.byte	0x06
	.zero		1


	//   ....[9]....
        /*0360*/ 	.word	0x00000770
        /*0364*/ 	.word	0x000000ff
        /*0368*/ 	.word	0x00000058
        /*036c*/ 	.short	0x0100
        /*036e*/ 	.byte	0x06
	.zero		1


	//   ....[10]....
        /*0370*/ 	.word	0x00000780
        /*0374*/ 	.word	0x000000ff
        /*0378*/ 	.word	0x00000040
        /*037c*/ 	.short	0x0100
        /*037e*/ 	.byte	0x06
	.zero		1


	//   ....[11]....
        /*0380*/ 	.word	0x00000790
        /*0384*/ 	.word	0x000000ff
        /*0388*/ 	.word	0x00000060
        /*038c*/ 	.short	0x0100
        /*038e*/ 	.byte	0x06
	.zero		1


	//   ....[12]....
        /*0390*/ 	.word	0x000007a0
        /*0394*/ 	.word	0x000000ff
        /*0398*/ 	.word	0x00000048
        /*039c*/ 	.short	0x0100
        /*039e*/ 	.byte	0x06
	.zero		1


	//   ....[13]....
        /*03a0*/ 	.word	0x000007b0
        /*03a4*/ 	.word	0x000000ff
        /*03a8*/ 	.word	0x00000068
        /*03ac*/ 	.short	0x0100
        /*03ae*/ 	.byte	0x06
	.zero		1


	//   ....[14]....
        /*03b0*/ 	.word	0x000008a0
        /*03b4*/ 	.word	0x000000ff
        /*03b8*/ 	.word	0x00000070
        /*03bc*/ 	.short	0x0100
        /*03be*/ 	.byte	0x05
	.zero		1


	//   ....[15]....
        /*03c0*/ 	.word	0x000008b0
        /*03c4*/ 	.word	0x000000ff
        /*03c8*/ 	.word	0x00000078
        /*03cc*/ 	.short	0x0100
        /*03ce*/ 	.byte	0x05
	.zero		1


	//   ....[16]....
        /*03d0*/ 	.word	0x000009f0
        /*03d4*/ 	.word	0x000000ff
        /*03d8*/ 	.word	0x00000080
        /*03dc*/ 	.short	0x0100
        /*03de*/ 	.byte	0x05
	.zero		1


	//   ....[17]....
        /*03e0*/ 	.word	0x00000a00
        /*03e4*/ 	.word	0x000000ff
        /*03e8*/ 	.word	0x00000090
        /*03ec*/ 	.short	0x0100
        /*03ee*/ 	.byte	0x05
	.zero		1


	//   ....[18]....
        /*03f0*/ 	.word	0x00000a10
        /*03f4*/ 	.word	0x000000ff
        /*03f8*/ 	.word	0x00000088
        /*03fc*/ 	.short	0x0100
        /*03fe*/ 	.byte	0x05
	.zero		1


	//   ....[19]....
        /*0400*/ 	.word	0x00000a20
        /*0404*/ 	.word	0x000000ff
        /*0408*/ 	.word	0x00000098
        /*040c*/ 	.short	0x0100
        /*040e*/ 	.byte	0x05
	.zero		1


	//   ....[20]....
        /*0410*/ 	.word	0x00000b50
        /*0414*/ 	.word	0x000000ff
        /*0418*/ 	.word	0x000000a0
        /*041c*/ 	.short	0x0100
        /*041e*/ 	.byte	0x06
	.zero		1


	//   ....[21]....
        /*0420*/ 	.word	0x00000b60
        /*0424*/ 	.word	0x000000ff
        /*0428*/ 	.word	0x000000b0
        /*042c*/ 	.short	0x0100
        /*042e*/ 	.byte	0x06
	.zero		1


	//   ....[22]....
        /*0430*/ 	.word	0x00000b70
        /*0434*/ 	.word	0x000000ff
        /*0438*/ 	.word	0x000000a8
        /*043c*/ 	.short	0x0100
        /*043e*/ 	.byte	0x06
	.zero		1


	//   ....[23]....
        /*0440*/ 	.word	0x00000b80
        /*0444*/ 	.word	0x000000ff
        /*0448*/ 	.word	0x000000b8
        /*044c*/ 	.short	0x0100
        /*044e*/ 	.byte	0x06
	.zero		1


	//   ....[24]....
        /*0450*/ 	.word	0x00000c90
        /*0454*/ 	.word	0x000000ff
        /*0458*/ 	.word	0x000000c0
        /*045c*/ 	.short	0x0100
        /*045e*/ 	.byte	0x05
	.zero		1


	//   ....[25]....
        /*0460*/ 	.word	0x00000ca0
        /*0464*/ 	.word	0x000000ff
        /*0468*/ 	.word	0x000000d0
        /*046c*/ 	.short	0x0100
        /*046e*/ 	.byte	0x05
	.zero		1


	//   ....[26]....
        /*0470*/ 	.word	0x00000cb0
        /*0474*/ 	.word	0x000000ff
        /*0478*/ 	.word	0x000000c8
        /*047c*/ 	.short	0x0100
        /*047e*/ 	.byte	0x05
	.zero		1


	//   ....[27]....
        /*0480*/ 	.word	0x00000cc0
        /*0484*/ 	.word	0x000000ff
        /*0488*/ 	.word	0x000000d8
        /*048c*/ 	.short	0x0100
        /*048e*/ 	.byte	0x05
	.zero		1


	//   ....[28]....
        /*0490*/ 	.word	0x000015a0
        /*0494*/ 	.word	0x00000002
        /*0498*/ 	.word	0x000000d0
        /*049c*/ 	.short	0x010a
        /*049e*/ 	.byte	0xff
	.zero		1


	//   ....[29]....
        /*04a0*/ 	.word	0x000015c0
        /*04a4*/ 	.word	0x00000002
        /*04a8*/ 	.word	0x000000c0
        /*04ac*/ 	.short	0x0101
        /*04ae*/ 	.byte	0xff
	.zero		1


	//   ....[30]....
        /*04b0*/ 	.word	0x000016a0
        /*04b4*/ 	.word	0x000000ff
        /*04b8*/ 	.word	0x00000018
        /*04bc*/ 	.short	0x010a
        /*04be*/ 	.byte	0x04
	.zero		1


	//   ....[31]....
        /*04c0*/ 	.word	0x00001720
        /*04c4*/ 	.word	0x000000ff
        /*04c8*/ 	.word	0x00000018
        /*04cc*/ 	.short	0x010a
        /*04ce*/ 	.byte	0x21
	.zero		1


	//   ....[32]....
        /*04d0*/ 	.word	0x00001880
        /*04d4*/ 	.word	0x000000ff
        /*04d8*/ 	.word	0x00000018
        /*04dc*/ 	.short	0x010a
        /*04de*/ 	.byte	0x05
	.zero		1


	//   ....[33]....
        /*04e0*/ 	.word	0x000019a0
        /*04e4*/ 	.word	0x000000ff
        /*04e8*/ 	.word	0x00000078
        /*04ec*/ 	.short	0x0101
        /*04ee*/ 	.byte	0x0d
	.zero		1


	//   ....[34]....
        /*04f0*/ 	.word	0x000019b0
        /*04f4*/ 	.word	0x000000ff
        /*04f8*/ 	.word	0x00000018
        /*04fc*/ 	.short	0x010a
        /*04fe*/ 	.byte	0x04
	.zero		1


	//   ....[35]....
        /*0500*/ 	.word	0x00001a30
        /*0504*/ 	.word	0x000000ff
        /*0508*/ 	.word	0x00000018
        /*050c*/ 	.short	0x010a
        /*050e*/ 	.byte	0x11
	.zero		1


	//   ....[36]....
        /*0510*/ 	.word	0x00001b80
        /*0514*/ 	.word	0x000000ff
        /*0518*/ 	.word	0x00000018
        /*051c*/ 	.short	0x010a
        /*051e*/ 	.byte	0x06
	.zero		1


	//   ....[37]....
        /*0520*/ 	.word	0x00001cc0
        /*0524*/ 	.word	0x00000003
        /*0528*/ 	.word	0x00000080
        /*052c*/ 	.short	0x010a
        /*052e*/ 	.byte	0xff
	.zero		1


	//   ....[38]....
        /*0530*/ 	.word	0x00001e10
        /*0534*/ 	.word	0x00000002
        /*0538*/ 	.word	0x00000000
        /*053c*/ 	.short	0x0101
        /*053e*/ 	.byte	0xff
	.zero		1


	//   ....[39]....
        /*0540*/ 	.word	0x00002330
        /*0544*/ 	.word	0x000000ff
        /*0548*/ 	.word	0x00000000
        /*054c*/ 	.short	0x010a
        /*054e*/ 	.byte	0x04
	.zero		1


	//   ....[40]....
        /*0550*/ 	.word	0x000023c0
        /*0554*/ 	.word	0x000000ff
        /*0558*/ 	.word	0x00000000
        /*055c*/ 	.short	0x010a
        /*055e*/ 	.byte	0x04
	.zero		1


	//   ....[41]....
        /*0560*/ 	.word	0x00002460
        /*0564*/ 	.word	0x00000000
        /*0568*/ 	.word	0x00000000
        /*056c*/ 	.short	0x010a
        /*056e*/ 	.byte	0xff
	.zero		1


	//   ....[42]....
        /*0570*/ 	.word	0x000025a0
        /*0574*/ 	.word	0x00000000
        /*0578*/ 	.word	0x000000c0
        /*057c*/ 	.short	0x010a
        /*057e*/ 	.byte	0xff
	.zero		1


	//   ....[43]....
        /*0580*/ 	.word	0x00002610
        /*0584*/ 	.word	0x00000000
        /*0588*/ 	.word	0x00000000
        /*058c*/ 	.short	0x0101
        /*058e*/ 	.byte	0xff
	.zero		1


	//   ....[44]....
        /*0590*/ 	.word	0x00002620
        /*0594*/ 	.word	0x000000ff
        /*0598*/ 	.word	0x00000090
        /*059c*/ 	.short	0x010a
        /*059e*/ 	.byte	0x05
	.zero		1


	//   ....[45]....
        /*05a0*/ 	.word	0x00002740
        /*05a4*/ 	.word	0x00000000
        /*05a8*/ 	.word	0x00000080
        /*05ac*/ 	.short	0x010a
        /*05ae*/ 	.byte	0xff
	.zero		1


	//   ....[46]....
        /*05b0*/ 	.word	0x00002830
        /*05b4*/ 	.word	0x00000000
        /*05b8*/ 	.word	0x00000000
        /*05bc*/ 	.short	0x0101
        /*05be*/ 	.byte	0xff
	.zero		1


	//   ....[47]....
        /*05c0*/ 	.word	0x000028e0
        /*05c4*/ 	.word	0x000000ff
        /*05c8*/ 	.word	0x00000090
        /*05cc*/ 	.short	0x0106
        /*05ce*/ 	.byte	0x05
	.zero		1


	//   ....[48]....
        /*05d0*/ 	.word	0x00002900
        /*05d4*/ 	.word	0x000000ff
        /*05d8*/ 	.word	0x00000090
        /*05dc*/ 	.short	0x010a
        /*05de*/ 	.byte	0x05
	.zero		1


	//   ....[49]....
        /*05e0*/ 	.word	0x00002990
        /*05e4*/ 	.word	0x000000ff
        /*05e8*/ 	.word	0x00000090
        /*05ec*/ 	.short	0x0106
        /*05ee*/ 	.byte	0x04
	.zero		1


	//   ....[50]....
        /*05f0*/ 	.word	0x000029d0
        /*05f4*/ 	.word	0x00000000
        /*05f8*/ 	.word	0x00000090
        /*05fc*/ 	.short	0x010a
        /*05fe*/ 	.byte	0xff
	.zero		1


	//   ....[51]....
        /*0600*/ 	.word	0x00002f20
        /*0604*/ 	.word	0x00000003
        /*0608*/ 	.word	0x00000080
        /*060c*/ 	.short	0x010a
        /*060e*/ 	.byte	0xff
	.zero		1


	//   ....[52]....
        /*0610*/ 	.word	0x00003030
        /*0614*/ 	.word	0x00000005
        /*0618*/ 	.word	0x00000000
        /*061c*/ 	.short	0x0101
        /*061e*/ 	.byte	0xff
	.zero		1


	//   ....[53]....
        /*0620*/ 	.word	0x00003040
        /*0624*/ 	.word	0x000000ff
        /*0628*/ 	.word	0x00000000
        /*062c*/ 	.short	0x010a
        /*062e*/ 	.byte	0x06
	.zero		1


	//   ....[54]....
        /*0630*/ 	.word	0x00003050
        /*0634*/ 	.word	0x000000ff
        /*0638*/ 	.word	0x000000b0
        /*063c*/ 	.short	0x010a
        /*063e*/ 	.byte	0x07
	.zero		1


	//   ....[55]....
        /*0640*/ 	.word	0x00003120
        /*0644*/ 	.word	0x000000ff
        /*0648*/ 	.word	0x00000000
        /*064c*/ 	.short	0x010a
        /*064e*/ 	.byte	0x06
	.zero		1


	//   ....[56]....
        /*0650*/ 	.word	0x00003250
        /*0654*/ 	.word	0x000000ff
        /*0658*/ 	.word	0x00000000
        /*065c*/ 	.short	0x010a
        /*065e*/ 	.byte	0x1a
	.zero		1


	//   ....[57]....
        /*0660*/ 	.word	0x00003500
        /*0664*/ 	.word	0x000000ff
        /*0668*/ 	.word	0x00000000
        /*066c*/ 	.short	0x010a
        /*066e*/ 	.byte	0x06
	.zero		1


	//   ....[58]....
        /*0670*/ 	.word	0x00003590
        /*0674*/ 	.word	0x000000ff
        /*0678*/ 	.word	0x00000000
        /*067c*/ 	.short	0x010a
        /*067e*/ 	.byte	0x07
	.zero		1


	//   ....[59]....
        /*0680*/ 	.word	0x00003ac0
        /*0684*/ 	.word	0x00000002
        /*0688*/ 	.word	0x00000080
        /*068c*/ 	.short	0x010a
        /*068e*/ 	.byte	0xff
	.zero		1


	//   ....[60]....
        /*0690*/ 	.word	0x00003c30
        /*0694*/ 	.word	0x00000000
        /*0698*/ 	.word	0x00000000
        /*069c*/ 	.short	0x0101
        /*069e*/ 	.byte	0xff
	.zero		1


	//   ....[61]....
        /*06a0*/ 	.word	0x000040c0
        /*06a4*/ 	.word	0x000000ff
        /*06a8*/ 	.word	0x00000078
        /*06ac*/ 	.short	0x010a
        /*06ae*/ 	.byte	0x1e
	.zero		1


	//   ....[62]....
        /*06b0*/ 	.word	0x00004280
        /*06b4*/ 	.word	0x000000ff
        /*06b8*/ 	.word	0x00000050
        /*06bc*/ 	.short	0x010a
        /*06be*/ 	.byte	0x1e
	.zero		1


	//   ....[63]....
        /*06c0*/ 	.word	0x00004370
        /*06c4*/ 	.word	0x000000ff
        /*06c8*/ 	.word	0x00000030
        /*06cc*/ 	.short	0x010b
        /*06ce*/ 	.byte	0x1e
	.zero		1


	//   ....[64]....
        /*06d0*/ 	.word	0x00004380
        /*06d4*/ 	.word	0x000000ff
        /*06d8*/ 	.word	0x00000000
        /*06dc*/ 	.short	0x0101
        /*06de*/ 	.byte	0x0a
	.zero		1


	//   ....[65]....
        /*06e0*/ 	.word	0x00004390
        /*06e4*/ 	.word	0x000000ff
        /*06e8*/ 	.word	0x00000058
        /*06ec*/ 	.short	0x010a
        /*06ee*/ 	.byte	0x1e
	.zero		1


	//   ....[66]....
        /*06f0*/ 	.word	0x00004480
        /*06f4*/ 	.word	0x000000ff
        /*06f8*/ 	.word	0x00000038
        /*06fc*/ 	.short	0x010b
        /*06fe*/ 	.byte	0x1e
	.zero		1


	//   ....[67]....
        /*0700*/ 	.word	0x00004490
        /*0704*/ 	.word	0x000000ff
        /*0708*/ 	.word	0x00000000
        /*070c*/ 	.short	0x0101
        /*070e*/ 	.byte	0x0a
	.zero		1


	//   ....[68]....
        /*0710*/ 	.word	0x000044a0
        /*0714*/ 	.word	0x000000ff
        /*0718*/ 	.word	0x00000060
        /*071c*/ 	.short	0x010a
        /*071e*/ 	.byte	0x1e
	.zero		1


	//   ....[69]....
        /*0720*/ 	.word	0x00004590
        /*0724*/ 	.word	0x000000ff
        /*0728*/ 	.word	0x00000040
        /*072c*/ 	.short	0x010b
        /*072e*/ 	.byte	0x1e
	.zero		1


	//   ....[70]....
        /*0730*/ 	.word	0x000045a0
        /*0734*/ 	.word	0x000000ff
        /*0738*/ 	.word	0x00000000
        /*073c*/ 	.short	0x0101
        /*073e*/ 	.byte	0x0a
	.zero		1


	//   ....[71]....
        /*0740*/ 	.word	0x000045c0
        /*0744*/ 	.word	0x000000ff
        /*0748*/ 	.word	0x00000068
        /*074c*/ 	.short	0x010a
        /*074e*/ 	.byte	0x1e
	.zero		1


	//   ....[72]....
        /*0750*/ 	.word	0x00004730
        /*0754*/ 	.word	0x000000ff
        /*0758*/ 	.word	0x00000048
        /*075c*/ 	.short	0x010b
        /*075e*/ 	.byte	0x1e
	.zero		1


	//   ....[73]....
        /*0760*/ 	.word	0x00004740
        /*0764*/ 	.word	0x000000ff
        /*0768*/ 	.word	0x00000000
        /*076c*/ 	.short	0x0101
        /*076e*/ 	.byte	0x31
	.zero		1


	//   ....[74]....
        /*0770*/ 	.word	0x00004770
        /*0774*/ 	.word	0x000000ff
        /*0778*/ 	.word	0x00000050
        /*077c*/ 	.short	0x010a
        /*077e*/ 	.byte	0x1e
	.zero		1


	//   ....[75]....
        /*0780*/ 	.word	0x00004790
        /*0784*/ 	.word	0x000000ff
        /*0788*/ 	.word	0x00000058
        /*078c*/ 	.short	0x010a
        /*078e*/ 	.byte	0x1e
	.zero		1


	//   ....[76]....
        /*0790*/ 	.word	0x000047b0
        /*0794*/ 	.word	0x000000ff
        /*0798*/ 	.word	0x00000060
        /*079c*/ 	.short	0x010a
        /*079e*/ 	.byte	0x1e
	.zero		1


	//   ....[77]....
        /*07a0*/ 	.word	0x000047f0
        /*07a4*/ 	.word	0x00000002
        /*07a8*/ 	.word	0x00000068
        /*07ac*/ 	.short	0x010a
        /*07ae*/ 	.byte	0xff
	.zero		1


	//   ....[78]....
        /*07b0*/ 	.word	0x00004ae0
        /*07b4*/ 	.word	0x000000ff
        /*07b8*/ 	.word	0x00000080
        /*07bc*/ 	.short	0x010a
        /*07be*/ 	.byte	0x05
	.zero		1


	//   ....[79]....
        /*07c0*/ 	.word	0x00004bb0
        /*07c4*/ 	.word	0x000000ff
        /*07c8*/ 	.word	0x00000000
        /*07cc*/ 	.short	0x0101
        /*07ce*/ 	.byte	0x05
	.zero		1


	//   ....[80]....
        /*07d0*/ 	.word	0x00005860
        /*07d4*/ 	.word	0x000000ff
        /*07d8*/ 	.word	0x00000030
        /*07dc*/ 	.short	0x010a
        /*07de*/ 	.byte	0x04
	.zero		1


	//   ....[81]....
        /*07e0*/ 	.word	0x00005880
        /*07e4*/ 	.word	0x00000003
        /*07e8*/ 	.word	0x000000a0
        /*07ec*/ 	.short	0x010a
        /*07ee*/ 	.byte	0xff
	.zero		1


	//   ....[82]....
        /*07f0*/ 	.word	0x00005c00
        /*07f4*/ 	.word	0x00000004
        /*07f8*/ 	.word	0x00000030
        /*07fc*/ 	.short	0x010a
        /*07fe*/ 	.byte	0xff
	.zero		1


	//   ....[83]....
        /*0800*/ 	.word	0x00005f00
        /*0804*/ 	.word	0x00000070
        /*0808*/ 	.word	0x000000a0
        /*080c*/ 	.short	0x010a
        /*080e*/ 	.byte	0xff
	.zero		1


	//   ....[84]....
        /*0810*/ 	.word	0x000075a0
        /*0814*/ 	.word	0x00000053
        /*0818*/ 	.word	0x00000000
        /*081c*/ 	.short	0x0101
        /*081e*/ 	.byte	0xff
	.zero		1


	//   ....[85]....
        /*0820*/ 	.word	0x0000d900
        /*0824*/ 	.word	0x00000000
        /*0828*/ 	.word	0x00000000
        /*082c*/ 	.short	0x0101
        /*082e*/ 	.byte	0xff
	.zero		1


	//   ....[86]....
        /*0830*/ 	.word	0x0000d9c0
        /*0834*/ 	.word	0x00000002
        /*0838*/ 	.word	0x00000030
        /*083c*/ 	.short	0x010a
        /*083e*/ 	.byte	0xff
	.zero		1


	//   ....[87]....
        /*0840*/ 	.word	0x0000dc60
        /*0844*/ 	.word	0x00000000
        /*0848*/ 	.word	0x00000000
        /*084c*/ 	.short	0x0101
        /*084e*/ 	.byte	0xff
	.zero		1


	//   ....[88]....
        /*0850*/ 	.word	0x0000dc80
        /*0854*/ 	.word	0x00000002
        /*0858*/ 	.word	0x000000d0
        /*085c*/ 	.short	0x010a
        /*085e*/ 	.byte	0xff
	.zero		1


	//   ....[89]....
        /*0860*/ 	.word	0x0000dce0
        /*0864*/ 	.word	0x00000004
        /*0868*/ 	.word	0x00000018
        /*086c*/ 	.short	0x010a
        /*086e*/ 	.byte	0xff
	.zero		1


	//   ....[90]....
        /*0870*/ 	.word	0x0000dd40
        /*0874*/ 	.word	0x00000004
        /*0878*/ 	.word	0x00000018
        /*087c*/ 	.short	0x010a
        /*087e*/ 	.byte	0xff
	.zero		1


	//   ....[91]....
        /*0880*/ 	.word	0x0000dd90
        /*0884*/ 	.word	0x00000003
        /*0888*/ 	.word	0x00000080
        /*088c*/ 	.short	0x010a
        /*088e*/ 	.byte	0xff
	.zero		1


	//   ....[92]....
        /*0890*/ 	.word	0x0000ddf0
        /*0894*/ 	.word	0x00000003
        /*0898*/ 	.word	0x00000000
        /*089c*/ 	.short	0x010a
        /*089e*/ 	.byte	0xff
	.zero		1


	//   ....[93]....
        /*08a0*/ 	.word	0x0000de50
        /*08a4*/ 	.word	0x00000003
        /*08a8*/ 	.word	0x00000000
        /*08ac*/ 	.short	0x010a
        /*08ae*/ 	.byte	0xff
	.zero		1


	//   ....[94]....
        /*08b0*/ 	.word	0x0000dea0
        /*08b4*/ 	.word	0x00000000
        /*08b8*/ 	.word	0x000000c0
        /*08bc*/ 	.short	0x010a
        /*08be*/ 	.byte	0xff
	.zero		1


	//   ....[95]....
        /*08c0*/ 	.word	0x0000df00
        /*08c4*/ 	.word	0x00000003
        /*08c8*/ 	.word	0x00000090
        /*08cc*/ 	.short	0x010a
        /*08ce*/ 	.byte	0xff
	.zero		1


	//   ....[96]....
        /*08d0*/ 	.word	0x0000df50
        /*08d4*/ 	.word	0x00000000
        /*08d8*/ 	.word	0x00000080
        /*08dc*/ 	.short	0x010a
        /*08de*/ 	.byte	0xff
	.zero		1


	//   ....[97]....
        /*08e0*/ 	.word	0x0000dfb0
        /*08e4*/ 	.word	0x00000002
        /*08e8*/ 	.word	0x00000090
        /*08ec*/ 	.short	0x010a
        /*08ee*/ 	.byte	0xff
	.zero		1


	//   ....[98]....
        /*08f0*/ 	.word	0x0000e000
        /*08f4*/ 	.word	0x00000003
        /*08f8*/ 	.word	0x00000080
        /*08fc*/ 	.short	0x010a
        /*08fe*/ 	.byte	0xff
	.zero		1


	//   ....[99]....
        /*0900*/ 	.word	0x0000e060
        /*0904*/ 	.word	0x00000004
        /*0908*/ 	.word	0x000000b0
        /*090c*/ 	.short	0x010a
        /*090e*/ 	.byte	0xff
	.zero		1


	//   ....[100]....
        /*0910*/ 	.word	0x0000e0c0
        /*0914*/ 	.word	0x00000002
        /*0918*/ 	.word	0x00000000
        /*091c*/ 	.short	0x010a
        /*091e*/ 	.byte	0xff
	.zero		1


	//   ....[101]....
        /*0920*/ 	.word	0x0000e120
        /*0924*/ 	.word	0x00000002
        /*0928*/ 	.word	0x00000000
        /*092c*/ 	.short	0x010a
        /*092e*/ 	.byte	0xff
	.zero		1


	//   ....[102]....
        /*0930*/ 	.word	0x0000e180
        /*0934*/ 	.word	0x00000002
        /*0938*/ 	.word	0x00000000
        /*093c*/ 	.short	0x010a
        /*093e*/ 	.byte	0xff
	.zero		1


	//   ....[103]....
        /*0940*/ 	.word	0x0000e1d0
        /*0944*/ 	.word	0x00000002
        /*0948*/ 	.word	0x00000080
        /*094c*/ 	.short	0x010a
        /*094e*/ 	.byte	0xff
	.zero		1


	//   ....[104]....
        /*0950*/ 	.word	0x0000e230
        /*0954*/ 	.word	0x00000003
        /*0958*/ 	.word	0x00000078
        /*095c*/ 	.short	0x010a
        /*095e*/ 	.byte	0xff
	.zero		1


	//   ....[105]....
        /*0960*/ 	.word	0x0000e290
        /*0964*/ 	.word	0x00000000
        /*0968*/ 	.word	0x00000050
        /*096c*/ 	.short	0x010a
        /*096e*/ 	.byte	0xff
	.zero		1


	//   ....[106]....
        /*0970*/ 	.word	0x0000e2f0
        /*0974*/ 	.word	0x00000000
        /*0978*/ 	.word	0x00000058
        /*097c*/ 	.short	0x010a
        /*097e*/ 	.byte	0xff
	.zero		1


	//   ....[107]....
        /*0980*/ 	.word	0x0000e350
        /*0984*/ 	.word	0x00000000
        /*0988*/ 	.word	0x00000060
        /*098c*/ 	.short	0x010a
        /*098e*/ 	.byte	0xff
	.zero		1


	//   ....[108]....
        /*0990*/ 	.word	0x0000e3b0
        /*0994*/ 	.word	0x00000003
        /*0998*/ 	.word	0x00000068
        /*099c*/ 	.short	0x010a
        /*099e*/ 	.byte	0xff
	.zero		1


	//   ....[109]....
        /*09a0*/ 	.word	0x0000e410
        /*09a4*/ 	.word	0x00000002
        /*09a8*/ 	.word	0x00000050
        /*09ac*/ 	.short	0x010a
        /*09ae*/ 	.byte	0xff
	.zero		1


	//   ....[110]....
        /*09b0*/ 	.word	0x0000e470
        /*09b4*/ 	.word	0x00000002
        /*09b8*/ 	.word	0x00000058
        /*09bc*/ 	.short	0x010a
        /*09be*/ 	.byte	0xff
	.zero		1


	//   ....[111]....
        /*09c0*/ 	.word	0x0000e4d0
        /*09c4*/ 	.word	0x00000002
        /*09c8*/ 	.word	0x00000060
        /*09cc*/ 	.short	0x010a
        /*09ce*/ 	.byte	0xff
	.zero		1


	//   ....[112]....
        /*09d0*/ 	.word	0x0000e530
        /*09d4*/ 	.word	0x00000002
        /*09d8*/ 	.word	0x00000080
        /*09dc*/ 	.short	0x010a
        /*09de*/ 	.byte	0xff
	.zero		1


	//   ....[113]....
        /*09e0*/ 	.word	0x0000e580
        /*09e4*/ 	.word	0x00000004
        /*09e8*/ 	.word	0x00000030
        /*09ec*/ 	.short	0x010a
        /*09ee*/ 	.byte	0xff
	.zero		1


	//   ....[114]....
        /*09f0*/ 	.word	0x0000e5d0
        /*09f4*/ 	.word	0x00000070
        /*09f8*/ 	.word	0x000000a0
        /*09fc*/ 	.short	0x010a
        /*09fe*/ 	.byte	0xff
	.zero		1


	//----- nvinfo : EIATTR_NUM_MBARRIERS
	.align		4
.L_51:
        /*0a00*/ 	.byte	0x03, 0x38
        /*0a02*/ 	.short	0x001c


	//----- nvinfo : EIATTR_EXIT_INSTR_OFFSETS
	.align		4
        /*0a04*/ 	.byte	0x04, 0x1c
        /*0a06*/ 	.short	(.L_53 - .L_52)


	//   ....[0]....
.L_52:
        /*0a08*/ 	.word	0x00002490


	//   ....[1]....
        /*0a0c*/ 	.word	0x000029a0


	//   ....[2]....
        /*0a10*/ 	.word	0x00002a00


	//   ....[3]....
        /*0a14*/ 	.word	0x000037f0


	//   ....[4]....
        /*0a18*/ 	.word	0x00004820


	//   ....[5]....
        /*0a1c*/ 	.word	0x00004860


	//   ....[6]....
        /*0a20*/ 	.word	0x0000db20


	//   ....[7]....
        /*0a24*/ 	.word	0x0000dbb0


	//   ....[8]....
        /*0a28*/ 	.word	0x0000dbe0


	//   ....[9]....
        /*0a2c*/ 	.word	0x0000dc70


	//----- nvinfo : EIATTR_MAX_THREADS
	.align		4
.L_53:
        /*0a30*/ 	.byte	0x04, 0x05
        /*0a32*/ 	.short	(.L_55 - .L_54)
.L_54:
        /*0a34*/ 	.word	0x00000100
        /*0a38*/ 	.word	0x00000001
        /*0a3c*/ 	.word	0x00000001


	//----- nvinfo : EIATTR_CRS_STACK_SIZE
	.align		4
.L_55:
        /*0a40*/ 	.byte	0x04, 0x1e
        /*0a42*/ 	.short	(.L_57 - .L_56)
.L_56:
        /*0a44*/ 	.word	0x00000000


	//----- nvinfo : EIATTR_CBANK_PARAM_SIZE
	.align		4
.L_57:
        /*0a48*/ 	.byte	0x03, 0x19
        /*0a4a*/ 	.short	0x0800


	//----- nvinfo : EIATTR_PARAM_CBANK
	.align		4
        /*0a4c*/ 	.byte	0x04, 0x0a
        /*0a4e*/ 	.short	(.L_59 - .L_58)
	.align		4
.L_58:
        /*0a50*/ 	.word	index@(.nv.constant0._ZN7cutlass13device_kernelINS_4gemm6kernel13GemmUniversalIN4cute5tupleIJiiiiEEENS1_10collective13CollectiveMmaINS1_35MainloopSm100TmaUmmaWarpSpecializedILi3ELi2ELi2ENS5_IJNS4_1CILi1EEESB_SB_EEEEENS5_IJNSA_ILi128EEENSA_ILi256EEENSA_ILi64EEEEEENS_10bfloat16_tENS5_IJlSB_lEEESI_SJ_NS4_8TiledMMAINS4_8MMA_AtomIJNS4_20SM100_MMA_F16BF16_SSISI_SI_fLi128ELi256ELNS4_4UMMA5MajorE0ELSO_0ELNSN_7ScaleInE0ELSP_0EEEEEENS4_6LayoutISC_NS5_IJNSA_ILi0EEEST_ST_EEEEENS5_IJNS4_10UnderscoreESW_SW_EEEEENS4_13SM90_TMA_LOADENS4_14ComposedLayoutINS4_7SwizzleILi3ELi4ELi3EEENS4_18smem_ptr_flag_bitsILi16EEENSS_INS5_IJNSA_ILi8EEESG_EEENS5_IJSG_SB_EEEEEEEvNS4_8identityESZ_S19_vS1A_EENS_8epilogue10collective18CollectiveEpilogueINS1C_23Sm100TmaWarpSpecializedILi4ELi2ELi64ELb1ELb0EEEJSH_NS5_IJNSS_ISE_SB_EENSS_ISG_SB_EEEEESI_SJ_SI_SJ_NS1C_6fusion15FusionCallbacksIS1G_NS1K_13LinCombEltActINS1C_6thread4SiLuESI_fSI_fLNS_15FloatRoundStyleE2EEESH_S1J_JEEENS4_5SM1004TMEM4LOAD26SM100_TMEM_LOAD_32dp32b64xESZ_S19_NS4_39AutoVectorizingCopyWithAssumedAlignmentILi128EEENS4_14SM90_TMA_STOREES19_S1X_S1X_EEEvvEEEEvNT_6ParamsE)
        /*0a54*/ 	.short	0x0380
        /*0a56*/ 	.short	0x0800


	//----- nvinfo : EIATTR_SW_WAR
	.align		4
.L_59:
        /*0a58*/ 	.byte	0x04, 0x36
        /*0a5a*/ 	.short	(.L_61 - .L_60)
.L_60:
        /*0a5c*/ 	.word	0x00000008
.L_61:


//--------------------- .nv.callgraph             --------------------------
	.section	.nv.callgraph,"",@"SHT_CUDA_CALLGRAPH"
	.align	4
	.sectionentsize	8
	.align		4
        /*0000*/ 	.word	0x00000000
	.align		4
        /*0004*/ 	.word	0xffffffff
	.align		4
        /*0008*/ 	.word	index@(_ZN7cutlass13device_kernelINS_4gemm6kernel13GemmUniversalIN4cute5tupleIJiiiiEEENS1_10collective13CollectiveMmaINS1_35MainloopSm100TmaUmmaWarpSpecializedILi3ELi2ELi2ENS5_IJNS4_1CILi1EEESB_SB_EEEEENS5_IJNSA_ILi128EEENSA_ILi256EEENSA_ILi64EEEEEENS_10bfloat16_tENS5_IJlSB_lEEESI_SJ_NS4_8TiledMMAINS4_8MMA_AtomIJNS4_20SM100_MMA_F16BF16_SSISI_SI_fLi128ELi256ELNS4_4UMMA5MajorE0ELSO_0ELNSN_7ScaleInE0ELSP_0EEEEEENS4_6LayoutISC_NS5_IJNSA_ILi0EEEST_ST_EEEEENS5_IJNS4_10UnderscoreESW_SW_EEEEENS4_13SM90_TMA_LOADENS4_14ComposedLayoutINS4_7SwizzleILi3ELi4ELi3EEENS4_18smem_ptr_flag_bitsILi16EEENSS_INS5_IJNSA_ILi8EEESG_EEENS5_IJSG_SB_EEEEEEEvNS4_8identityESZ_S19_vS1A_EENS_8epilogue10collective18CollectiveEpilogueINS1C_23Sm100TmaWarpSpecializedILi4ELi2ELi64ELb1ELb0EEEJSH_NS5_IJNSS_ISE_SB_EENSS_ISG_SB_EEEEESI_SJ_SI_SJ_NS1C_6fusion15FusionCallbacksIS1G_NS1K_13LinCombEltActINS1C_6thread4SiLuESI_fSI_fLNS_15FloatRoundStyleE2EEESH_S1J_JEEENS4_5SM1004TMEM4LOAD26SM100_TMEM_LOAD_32dp32b64xESZ_S19_NS4_39AutoVectorizingCopyWithAssumedAlignmentILi128EEENS4_14SM90_TMA_STOREES19_S1X_S1X_EEEvvEEEEvNT_6ParamsE)
	.align		4
        /*000c*/ 	.word	index@(__assertfail)
	.align		4
        /*0010*/ 	.word	0x00000000
	.align		4
        /*0014*/ 	.word	0xfffffffe
	.align		4
        /*0018*/ 	.word	0x00000000
	.align		4
        /*001c*/ 	.word	0xfffffffd
	.align		4
        /*0020*/ 	.word	0x00000000
	.align		4
        /*0024*/ 	.word	0xfffffffc


//--------------------- .nv.constant4             --------------------------
	.section	.nv.constant4,"a",@progbits
	.align	8
	.align		8
.nv.constant4:
        /*0000*/ 	.dword	__assertfail
	.align		8
        /*0008*/ 	.dword	__unnamed_1
	.align		8
        /*0010*/ 	.dword	__unnamed_2
	.align		8
        /*0018*/ 	.dword	_ZN39_INTERNAL_39fd1d33_4_k_cu_88c9e3b6_29934cuda3std3__45__cpo5beginE
	.align		8
        /*0020*/ 	.dword	_ZN39_INTERNAL_39fd1d33_4_k_cu_88c9e3b6_29934cuda3std3__45__cpo3endE
	.align		8
        /*0028*/ 	.dword	_ZN39_INTERNAL_39fd1d33_4_k_cu_88c9e3b6_29934cuda3std3__45__cpo6cbeginE
	.align		8
        /*0030*/ 	.dword	_ZN39_INTERNAL_39fd1d33_4_k_cu_88c9e3b6_29934cuda3std3__45__cpo4cendE
	.align		8
        /*0038*/ 	.dword	_ZN39_INTERNAL_39fd1d33_4_k_cu_88c9e3b6_29934cuda3std3__441_GLOBAL__N__39fd1d33_4_k_cu_88c9e3b6_29936ignoreE
	.align		8
        /*0040*/ 	.dword	_ZN39_INTERNAL_39fd1d33_4_k_cu_88c9e3b6_29934cuda3std3__419piecewise_constructE
	.align		8
        /*0048*/ 	.dword	_ZN39_INTERNAL_39fd1d33_4_k_cu_88c9e3b6_29934cuda3std3__48in_placeE
	.align		8
        /*0050*/ 	.dword	_ZN39_INTERNAL_39fd1d33_4_k_cu_88c9e3b6_29934cuda3std6ranges3__45__cpo4swapE
	.align		8
        /*0058*/ 	.dword	_ZN39_INTERNAL_39fd1d33_4_k_cu_88c9e3b6_29934cuda3std6ranges3__45__cpo9iter_moveE
	.align		8
        /*0060*/ 	.dword	_ZN39_INTERNAL_39fd1d33_4_k_cu_88c9e3b6_29934cute7productE
	.align		8
        /*0068*/ 	.dword	_ZN39_INTERNAL_39fd1d33_4_k_cu_88c9e3b6_29934cute1_E
	.align		8
        /*0070*/ 	.dword	$str$25
	.align		8
        /*0078*/ 	.dword	$str$26
	.align		8
        /*0080*/ 	.dword	$str$27
	.align		8
        /*0088*/ 	.dword	$str$28


//--------------------- .text._ZN7cutlass13device_kernelINS_4gemm6kernel13GemmUniversalIN4cute5tupleIJiiiiEEENS1_10collective13CollectiveMmaINS1_35MainloopSm100TmaUmmaWarpSpecializedILi3ELi2ELi2ENS5_IJNS4_1CILi1EEESB_SB_EEEEENS5_IJNSA_ILi128EEENSA_ILi256EEENSA_ILi64EEEEEENS_10bfloat16_tENS5_IJlSB_lEEESI_SJ_NS4_8TiledMMAINS4_8MMA_AtomIJNS4_20SM100_MMA_F16BF16_SSISI_SI_fLi128ELi256ELNS4_4UMMA5MajorE0ELSO_0ELNSN_7ScaleInE0ELSP_0EEEEEENS4_6LayoutISC_NS5_IJNSA_ILi0EEEST_ST_EEEEENS5_IJNS4_10UnderscoreESW_SW_EEEEENS4_13SM90_TMA_LOADENS4_14ComposedLayoutINS4_7SwizzleILi3ELi4ELi3EEENS4_18smem_ptr_flag_bitsILi16EEENSS_INS5_IJNSA_ILi8EEESG_EEENS5_IJSG_SB_EEEEEEEvNS4_8identityESZ_S19_vS1A_EENS_8epilogue10collective18CollectiveEpilogueINS1C_23Sm100TmaWarpSpecializedILi4ELi2ELi64ELb1ELb0EEEJSH_NS5_IJNSS_ISE_SB_EENSS_ISG_SB_EEEEESI_SJ_SI_SJ_NS1C_6fusion15FusionCallbacksIS1G_NS1K_13LinCombEltActINS1C_6thread4SiLuESI_fSI_fLNS_15FloatRoundStyleE2EEESH_S1J_JEEENS4_5SM1004TMEM4LOAD26SM100_TMEM_LOAD_32dp32b64xESZ_S19_NS4_39AutoVectorizingCopyWithAssumedAlignmentILi128EEENS4_14SM90_TMA_STOREES19_S1X_S1X_EEEvvEEEEvNT_6ParamsE --------------------------
	.section	.text._ZN7cutlass13device_kernelINS_4gemm6kernel13GemmUniversalIN4cute5tupleIJiiiiEEENS1_10collective13CollectiveMmaINS1_35MainloopSm100TmaUmmaWarpSpecializedILi3ELi2ELi2ENS5_IJNS4_1CILi1EEESB_SB_EEEEENS5_IJNSA_ILi128EEENSA_ILi256EEENSA_ILi64EEEEEENS_10bfloat16_tENS5_IJlSB_lEEESI_SJ_NS4_8TiledMMAINS4_8MMA_AtomIJNS4_20SM100_MMA_F16BF16_SSISI_SI_fLi128ELi256ELNS4_4UMMA5MajorE0ELSO_0ELNSN_7ScaleInE0ELSP_0EEEEEENS4_6LayoutISC_NS5_IJNSA_ILi0EEEST_ST_EEEEENS5_IJNS4_10UnderscoreESW_SW_EEEEENS4_13SM90_TMA_LOADENS4_14ComposedLayoutINS4_7SwizzleILi3ELi4ELi3EEENS4_18smem_ptr_flag_bitsILi16EEENSS_INS5_IJNSA_ILi8EEESG_EEENS5_IJSG_SB_EEEEEEEvNS4_8identityESZ_S19_vS1A_EENS_8epilogue10collective18CollectiveEpilogueINS1C_23Sm100TmaWarpSpecializedILi4ELi2ELi64ELb1ELb0EEEJSH_NS5_IJNSS_ISE_SB_EENSS_ISG_SB_EEEEESI_SJ_SI_SJ_NS1C_6fusion15FusionCallbacksIS1G_NS1K_13LinCombEltActINS1C_6thread4SiLuESI_fSI_fLNS_15FloatRoundStyleE2EEESH_S1J_JEEENS4_5SM1004TMEM4LOAD26SM100_TMEM_LOAD_32dp32b64xESZ_S19_NS4_39AutoVectorizingCopyWithAssumedAlignmentILi128EEENS4_14SM90_TMA_STOREES19_S1X_S1X_EEEvvEEEEvNT_6ParamsE,"ax",@progbits
	.align	128
.text._ZN7cutlass13device_kernelINS_4gemm6kernel13GemmUniversalIN4cute5tupleIJiiiiEEENS1_10collective13CollectiveMmaINS1_35MainloopSm100TmaUmmaWarpSpecializedILi3ELi2ELi2ENS5_IJNS4_1CILi1EEESB_SB_EEEEENS5_IJNSA_ILi128EEENSA_ILi256EEENSA_ILi64EEEEEENS_10bfloat16_tENS5_IJlSB_lEEESI_SJ_NS4_8TiledMMAINS4_8MMA_AtomIJNS4_20SM100_MMA_F16BF16_SSISI_SI_fLi128ELi256ELNS4_4UMMA5MajorE0ELSO_0ELNSN_7ScaleInE0ELSP_0EEEEEENS4_6LayoutISC_NS5_IJNSA_ILi0EEEST_ST_EEEEENS5_IJNS4_10UnderscoreESW_SW_EEEEENS4_13SM90_TMA_LOADENS4_14ComposedLayoutINS4_7SwizzleILi3ELi4ELi3EEENS4_18smem_ptr_flag_bitsILi16EEENSS_INS5_IJNSA_ILi8EEESG_EEENS5_IJSG_SB_EEEEEEEvNS4_8identityESZ_S19_vS1A_EENS_8epilogue10collective18CollectiveEpilogueINS1C_23Sm100TmaWarpSpecializedILi4ELi2ELi64ELb1ELb0EEEJSH_NS5_IJNSS_ISE_SB_EENSS_ISG_SB_EEEEESI_SJ_SI_SJ_NS1C_6fusion15FusionCallbacksIS1G_NS1K_13LinCombEltActINS1C_6thread4SiLuESI_fSI_fLNS_15FloatRoundStyleE2EEESH_S1J_JEEENS4_5SM1004TMEM4LOAD26SM100_TMEM_LOAD_32dp32b64xESZ_S19_NS4_39AutoVectorizingCopyWithAssumedAlignmentILi128EEENS4_14SM90_TMA_STOREES19_S1X_S1X_EEEvvEEEEvNT_6ParamsE:
        .type           _ZN7cutlass13device_kernelINS_4gemm6kernel13GemmUniversalIN4cute5tupleIJiiiiEEENS1_10collective13CollectiveMmaINS1_35MainloopSm100TmaUmmaWarpSpecializedILi3ELi2ELi2ENS5_IJNS4_1CILi1EEESB_SB_EEEEENS5_IJNSA_ILi128EEENSA_ILi256EEENSA_ILi64EEEEEENS_10bfloat16_tENS5_IJlSB_lEEESI_SJ_NS4_8TiledMMAINS4_8MMA_AtomIJNS4_20SM100_MMA_F16BF16_SSISI_SI_fLi128ELi256ELNS4_4UMMA5MajorE0ELSO_0ELNSN_7ScaleInE0ELSP_0EEEEEENS4_6LayoutISC_NS5_IJNSA_ILi0EEEST_ST_EEEEENS5_IJNS4_10UnderscoreESW_SW_EEEEENS4_13SM90_TMA_LOADENS4_14ComposedLayoutINS4_7SwizzleILi3ELi4ELi3EEENS4_18smem_ptr_flag_bitsILi16EEENSS_INS5_IJNSA_ILi8EEESG_EEENS5_IJSG_SB_EEEEEEEvNS4_8identityESZ_S19_vS1A_EENS_8epilogue10collective18CollectiveEpilogueINS1C_23Sm100TmaWarpSpecializedILi4ELi2ELi64ELb1ELb0EEEJSH_NS5_IJNSS_ISE_SB_EENSS_ISG_SB_EEEEESI_SJ_SI_SJ_NS1C_6fusion15FusionCallbacksIS1G_NS1K_13LinCombEltActINS1C_6thread4SiLuESI_fSI_fLNS_15FloatRoundStyleE2EEESH_S1J_JEEENS4_5SM1004TMEM4LOAD26SM100_TMEM_LOAD_32dp32b64xESZ_S19_NS4_39AutoVectorizingCopyWithAssumedAlignmentILi128EEENS4_14SM90_TMA_STOREES19_S1X_S1X_EEEvvEEEEvNT_6ParamsE,@function
        .size           _ZN7cutlass13device_kernelINS_4gemm6kernel13GemmUniversalIN4cute5tupleIJiiiiEEENS1_10collective13CollectiveMmaINS1_35MainloopSm100TmaUmmaWarpSpecializedILi3ELi2ELi2ENS5_IJNS4_1CILi1EEESB_SB_EEEEENS5_IJNSA_ILi128EEENSA_ILi256EEENSA_ILi64EEEEEENS_10bfloat16_tENS5_IJlSB_lEEESI_SJ_NS4_8TiledMMAINS4_8MMA_AtomIJNS4_20SM100_MMA_F16BF16_SSISI_SI_fLi128ELi256ELNS4_4UMMA5MajorE0ELSO_0ELNSN_7ScaleInE0ELSP_0EEEEEENS4_6LayoutISC_NS5_IJNSA_ILi0EEEST_ST_EEEEENS5_IJNS4_10UnderscoreESW_SW_EEEEENS4_13SM90_TMA_LOADENS4_14ComposedLayoutINS4_7SwizzleILi3ELi4ELi3EEENS4_18smem_ptr_flag_bitsILi16EEENSS_INS5_IJNSA_ILi8EEESG_EEENS5_IJSG_SB_EEEEEEEvNS4_8identityESZ_S19_vS1A_EENS_8epilogue10collective18CollectiveEpilogueINS1C_23Sm100TmaWarpSpecializedILi4ELi2ELi64ELb1ELb0EEEJSH_NS5_IJNSS_ISE_SB_EENSS_ISG_SB_EEEEESI_SJ_SI_SJ_NS1C_6fusion15FusionCallbacksIS1G_NS1K_13LinCombEltActINS1C_6thread4SiLuESI_fSI_fLNS_15FloatRoundStyleE2EEESH_S1J_JEEENS4_5SM1004TMEM4LOAD26SM100_TMEM_LOAD_32dp32b64xESZ_S19_NS4_39AutoVectorizingCopyWithAssumedAlignmentILi128EEENS4_14SM90_TMA_STOREES19_S1X_S1X_EEEvvEEEEvNT_6ParamsE,(.L_x_348 - _ZN7cutlass13device_kernelINS_4gemm6kernel13GemmUniversalIN4cute5tupleIJiiiiEEENS1_10collective13CollectiveMmaINS1_35MainloopSm100TmaUmmaWarpSpecializedILi3ELi2ELi2ENS5_IJNS4_1CILi1EEESB_SB_EEEEENS5_IJNSA_ILi128EEENSA_ILi256EEENSA_ILi64EEEEEENS_10bfloat16_tENS5_IJlSB_lEEESI_SJ_NS4_8TiledMMAINS4_8MMA_AtomIJNS4_20SM100_MMA_F16BF16_SSISI_SI_fLi128ELi256ELNS4_4UMMA5MajorE0ELSO_0ELNSN_7ScaleInE0ELSP_0EEEEEENS4_6LayoutISC_NS5_IJNSA_ILi0EEEST_ST_EEEEENS5_IJNS4_10UnderscoreESW_SW_EEEEENS4_13SM90_TMA_LOADENS4_14ComposedLayoutINS4_7SwizzleILi3ELi4ELi3EEENS4_18smem_ptr_flag_bitsILi16EEENSS_INS5_IJNSA_ILi8EEESG_EEENS5_IJSG_SB_EEEEEEEvNS4_8identityESZ_S19_vS1A_EENS_8epilogue10collective18CollectiveEpilogueINS1C_23Sm100TmaWarpSpecializedILi4ELi2ELi64ELb1ELb0EEEJSH_NS5_IJNSS_ISE_SB_EENSS_ISG_SB_EEEEESI_SJ_SI_SJ_NS1C_6fusion15FusionCallbacksIS1G_NS1K_13LinCombEltActINS1C_6thread4SiLuESI_fSI_fLNS_15FloatRoundStyleE2EEESH_S1J_JEEENS4_5SM1004TMEM4LOAD26SM100_TMEM_LOAD_32dp32b64xESZ_S19_NS4_39AutoVectorizingCopyWithAssumedAlignmentILi128EEENS4_14SM90_TMA_STOREES19_S1X_S1X_EEEvvEEEEvNT_6ParamsE)
        .other          _ZN7cutlass13device_kernelINS_4gemm6kernel13GemmUniversalIN4cute5tupleIJiiiiEEENS1_10collective13CollectiveMmaINS1_35MainloopSm100TmaUmmaWarpSpecializedILi3ELi2ELi2ENS5_IJNS4_1CILi1EEESB_SB_EEEEENS5_IJNSA_ILi128EEENSA_ILi256EEENSA_ILi64EEEEEENS_10bfloat16_tENS5_IJlSB_lEEESI_SJ_NS4_8TiledMMAINS4_8MMA_AtomIJNS4_20SM100_MMA_F16BF16_SSISI_SI_fLi128ELi256ELNS4_4UMMA5MajorE0ELSO_0ELNSN_7ScaleInE0ELSP_0EEEEEENS4_6LayoutISC_NS5_IJNSA_ILi0EEEST_ST_EEEEENS5_IJNS4_10UnderscoreESW_SW_EEEEENS4_13SM90_TMA_LOADENS4_14ComposedLayoutINS4_7SwizzleILi3ELi4ELi3EEENS4_18smem_ptr_flag_bitsILi16EEENSS_INS5_IJNSA_ILi8EEESG_EEENS5_IJSG_SB_EEEEEEEvNS4_8identityESZ_S19_vS1A_EENS_8epilogue10collective18CollectiveEpilogueINS1C_23Sm100TmaWarpSpecializedILi4ELi2ELi64ELb1ELb0EEEJSH_NS5_IJNSS_ISE_SB_EENSS_ISG_SB_EEEEESI_SJ_SI_SJ_NS1C_6fusion15FusionCallbacksIS1G_NS1K_13LinCombEltActINS1C_6thread4SiLuESI_fSI_fLNS_15FloatRoundStyleE2EEESH_S1J_JEEENS4_5SM1004TMEM4LOAD26SM100_TMEM_LOAD_32dp32b64xESZ_S19_NS4_39AutoVectorizingCopyWithAssumedAlignmentILi128EEENS4_14SM90_TMA_STOREES19_S1X_S1X_EEEvvEEEEvNT_6ParamsE,@"STO_CUDA_ENTRY STV_DEFAULT"
_ZN7cutlass13device_kernelINS_4gemm6kernel13GemmUniversalIN4cute5tupleIJiiiiEEENS1_10collective13CollectiveMmaINS1_35MainloopSm100TmaUmmaWarpSpecializedILi3ELi2ELi2ENS5_IJNS4_1CILi1EEESB_SB_EEEEENS5_IJNSA_ILi128EEENSA_ILi256EEENSA_ILi64EEEEEENS_10bfloat16_tENS5_IJlSB_lEEESI_SJ_NS4_8TiledMMAINS4_8MMA_AtomIJNS4_20SM100_MMA_F16BF16_SSISI_SI_fLi128ELi256ELNS4_4UMMA5MajorE0ELSO_0ELNSN_7ScaleInE0ELSP_0EEEEEENS4_6LayoutISC_NS5_IJNSA_ILi0EEEST_ST_EEEEENS5_IJNS4_10UnderscoreESW_SW_EEEEENS4_13SM90_TMA_LOADENS4_14ComposedLayoutINS4_7SwizzleILi3ELi4ELi3EEENS4_18smem_ptr_flag_bitsILi16EEENSS_INS5_IJNSA_ILi8EEESG_EEENS5_IJSG_SB_EEEEEEEvNS4_8identityESZ_S19_vS1A_EENS_8epilogue10collective18CollectiveEpilogueINS1C_23Sm100TmaWarpSpecializedILi4ELi2ELi64ELb1ELb0EEEJSH_NS5_IJNSS_ISE_SB_EENSS_ISG_SB_EEEEESI_SJ_SI_SJ_NS1C_6fusion15FusionCallbacksIS1G_NS1K_13LinCombEltActINS1C_6thread4SiLuESI_fSI_fLNS_15FloatRoundStyleE2EEESH_S1J_JEEENS4_5SM1004TMEM4LOAD26SM100_TMEM_LOAD_32dp32b64xESZ_S19_NS4_39AutoVectorizingCopyWithAssumedAlignmentILi128EEENS4_14SM90_TMA_STOREES19_S1X_S1X_EEEvvEEEEvNT_6ParamsE:
[----:B------:R-:W1:Y:S01]  /*0000*/  LDC R1, c[0x0][0x37c] ;  /* 0x0000df00ff017b82 */ /* 0x000e620000000800 */
[----:B------:R-:W2:Y:S01]  /*0010*/  S2R R5, SR_TID.X ;  /* 0x0000000000057919 */ /* 0x000ea20000002100 */
[----:B------:R-:W3:Y:S01]  /*0020*/  LDCU.64 UR6, c[0x0][0x890] ;  /* 0x00011200ff0677ac */ /* 0x000ee20008000a00 */
[----:B-1----:R-:W-:Y:S01]  /*0030*/  VIADD R1, R1, 0xffffffb0 ;  /* 0xffffffb001017836 */ /* 0x002fe20000000000 */
[----:B------:R-:W-:Y:S01]  /*0040*/  ELECT P2, URZ, PT ;  /* 0x0000000000ff782f */ /* 0x000fe20003840000 */
[----:B------:R-:W1:Y:S01]  /*0050*/  LDCU.64 UR44, c[0x0][0x358] ;  /* 0x00006b00ff2c77ac */ /* 0x000e620008000a00 */
[----:B---3--:R-:W-:-:S04]  /*0060*/  UISETP.NE.U32.AND UP0, UPT, UR6, URZ, UPT ;  /* 0x000000ff0600728c */ /* 0x008fc8000bf05070 */
[----:B------:R-:W-:Y:S01]  /*0070*/  UISETP.NE.AND.EX UP4, UPT, UR7, URZ, UPT, UP0 ;  /* 0x000000ff0700728c */ /* 0x000fe2000bf85300 */
[----:B--2---:R-:W-:-:S05]  /*0080*/  SHF.R.U32.HI R6, RZ, 0x5, R5 ;  /* 0x00000005ff067819 */ /* 0x004fca0000011605 */
[----:B------:R-:W2:Y:S02]  /*0090*/  SHFL.IDX PT, R0, R6, RZ, 0x1f ;  /* 0x00001fff06007589 */ /* 0x000ea400000e0000 */
[----:B--2---:R-:W-:Y:S02]  /*00a0*/  R2UR UR10, R0 ;  /* 0x00000000000a72ca */ /* 0x004fe400000e0000 */
[----:B------:R-:W-:-:S05]  /*00b0*/  PRMT R0, RZ, 0x7610, R0 ;  /* 0x00007610ff007816 */ /* 0x000fca0000000000 */
[----:B------:R2:W-:Y:S01]  /*00c0*/  STL.S16 [R1+0x38], R0 ;  /* 0x0000380001007387 */ /* 0x0005e20000100600 */
[----:B-1----:R-:W-:Y:S07]  /*00d0*/  BRA.U UP4, `(.L_x_0) ;  /* 0x0000000104347547 */ /* 0x002fee000b800000 */
[----:B------:R-:W1:Y:S02]  /*00e0*/  LDCU.64 UR4, c[0x0][0x888] ;  /* 0x00011100ff0477ac */ /* 0x000e640008000a00 */
[----:B-1----:R-:W-:-:S04]  /*00f0*/  UISETP.NE.U32.AND UP0, UPT, UR4, URZ, UPT ;  /* 0x000000ff0400728c */ /* 0x002fc8000bf05070 */
[----:B------:R-:W-:-:S09]  /*0100*/  UISETP.NE.AND.EX UP0, UPT, UR5, URZ, UPT, UP0 ;  /* 0x000000ff0500728c */ /* 0x000fd2000bf05300 */
[----:B------:R-:W-:Y:S05]  /*0110*/  BRA.U !UP0, `(.L_x_1) ;  /* 0x0000000108147547 */ /* 0x000fea000b800000 */
[----:B------:R-:W1:Y:S02]  /*0120*/  LDC.64 R176, c[0x0][0x888] ;  /* 0x00022200ffb07b82 */ /* 0x000e640000000a00 */
[----:B-1----:R1:W5:Y:S01]  /*0130*/  LDG.E R176, desc[UR44][R176.64] ;  /* 0x0000002cb0b07981 */ /* 0x002362000c1e1900 */
[----:B--2---:R-:W-:-:S05]  /*0140*/  HFMA2 R0, -RZ, RZ, 0, 5.9604644775390625e-08 ;  /* 0x00000001ff007431 */ /* 0x004fca00000001ff */
[----:B------:R1:W-:Y:S01]  /*0150*/  STL.S16 [R1+0x38], R0 ;  /* 0x0000380001007387 */ /* 0x0003e20000100600 */
[----:B------:R-:W-:Y:S05]  /*0160*/  BRA `(.L_x_0) ;  /* 0x0000000000107947 */ /* 0x000fea0003800000 */
.L_x_1:
[----:B--2---:R-:W-:Y:S01]  /*0170*/  HFMA2 R0, -RZ, RZ, 0, 5.9604644775390625e-08 ;  /* 0x00000001ff007431 */ /* 0x004fe200000001ff */
[----:B------:R-:W1:Y:S04]  /*0180*/  LDCU UR4, c[0x0][0x880] ;  /* 0x00011000ff0477ac */ /* 0x000e680008000800 */
[----:B------:R3:W-:Y:S01]  /*0190*/  STL.S16 [R1+0x38], R0 ;  /* 0x0000380001007387 */ /* 0x0007e20000100600 */
[----:B-1----:R-:W-:-:S07]  /*01a0*/  MOV R176, UR4 ;  /* 0x0000000400b07c02 */ /* 0x002fce0008000f00 */
.L_x_0:
[----:B------:R-:W4:Y:S02]  /*01b0*/  LDCU.64 UR4, c[0x0][0x8b0] ;  /* 0x00011600ff0477ac */ /* 0x000f240008000a00 */
[----:B----4-:R-:W-:-:S04]  /*01c0*/  UISETP.NE.U32.AND UP0, UPT, UR4, URZ, UPT ;  /* 0x000000ff0400728c */ /* 0x010fc8000bf05070 */
[----:B------:R-:W-:-:S09]  /*01d0*/  UISETP.NE.AND.EX UP0, UPT, UR5, URZ, UPT, UP0 ;  /* 0x000000ff0500728c */ /* 0x000fd2000bf05300 */
[----:B------:R-:W-:Y:S05]  /*01e0*/  BRA.U UP0, `(.L_x_2) ;  /* 0x0000000100247547 */ /* 0x000fea000b800000 */
[----:B------:R-:W4:Y:S02]  /*01f0*/  LDCU.64 UR4, c[0x0][0x8a8] ;  /* 0x00011500ff0477ac */ /* 0x000f240008000a00 */
[----:B----4-:R-:W-:-:S04]  /*0200*/  UISETP.NE.U32.AND UP0, UPT, UR4, URZ, UPT ;  /* 0x000000ff0400728c */ /* 0x010fc8000bf05070 */
[----:B------:R-:W-:-:S09]  /*0210*/  UISETP.NE.AND.EX UP0, UPT, UR5, URZ, UPT, UP0 ;  /* 0x000000ff0500728c */ /* 0x000fd2000bf05300 */
[----:B------:R-:W-:Y:S05]  /*0220*/  BRA.U !UP0, `(.L_x_3) ;  /* 0x00000001080c7547 */ /* 0x000fea000b800000 */
[----:B------:R-:W4:Y:S02]  /*0230*/  LDC.64 R2, c[0x0][0x8a8] ;  /* 0x00022a00ff027b82 */ /* 0x000f240000000a00 */
[----:B----4-:R4:W5:Y:S01]  /*0240*/  LDG.E R105, desc[UR44][R2.64] ;  /* 0x0000002c02697981 */ /* 0x010962000c1e1900 */
[----:B------:R-:W-:Y:S05]  /*0250*/  BRA `(.L_x_2) ;  /* 0x0000000000087947 */ /* 0x000fea0003800000 */
.L_x_3:
[----:B------:R-:W4:Y:S02]  /*0260*/  LDCU UR4, c[0x0][0x8a0] ;  /* 0x00011400ff0477ac */ /* 0x000f240008000800 */
[----:B----4-:R-:W-:Y:S02]  /*0270*/  MOV R105, UR4 ;  /* 0x0000000400697c02 */ /* 0x010fe40008000f00 */
.L_x_2:
[----:B------:R-:W-:Y:S01]  /*0280*/  IMAD.U32 R4, RZ, RZ, UR10 ;  /* 0x0000000aff047e24 */ /* 0x000fe2000f8e00ff */
[----:B------:R-:W-:Y:S04]  /*0290*/  BSSY.RECONVERGENT B0, `(.L_x_4) ;  /* 0x000000c000007945 */ /* 0x000fe80003800200 */
[C---:B------:R-:W-:Y:S02]  /*02a0*/  ISETP.NE.OR P1, PT, R4.reuse, 0x1, !P2 ;  /* 0x000000010400780c */ /* 0x040fe40005725670 */
[----:B------:R-:W-:-:S11]  /*02b0*/  ISETP.NE.OR P0, PT, R4, 0x3, !P2 ;  /* 0x000000030400780c */ /* 0x000fd60005705670 */
[----:B------:R-:W-:Y:S05]  /*02c0*/  @P1 BRA `(.L_x_5) ;  /* 0x0000000000201947 */ /* 0x000fea0003800000 */
[----:B------:R-:W1:Y:S02]  /*02d0*/  LDCU.64 UR4, c[0x0][0x348] ;  /* 0x00006900ff0477ac */ /* 0x000e640008000a00 */
[----:B-1----:R-:W-:Y:S02]  /*02e0*/  UIADD3 UR8, UP1, UPT, UR4, 0x80, URZ ;  /* 0x0000008004087890 */ /* 0x002fe4000ff3e0ff */
[----:B------:R-:W-:Y:S02]  /*02f0*/  UIADD3 UR4, UP0, UPT, UR4, 0x180, URZ ;  /* 0x0000018004047890 */ /* 0x000fe4000ff1e0ff */
[----:B------:R-:W-:Y:S02]  /*0300*/  UIADD3.X UR9, UPT, UPT, URZ, UR5, URZ, UP1, !UPT ;  /* 0x00000005ff097290 */ /* 0x000fe40008ffe4ff */
[----:B------:R-:W-:-:S07]  /*0310*/  UIADD3.X UR5, UPT, UPT, URZ, UR5, URZ, UP0, !UPT ;  /* 0x00000005ff057290 */ /* 0x000fce00087fe4ff */
[----:B------:R1:W-:Y:S02]  /*0320*/  UTMACCTL.PF [UR8] ;  /* 0x00000000080079b9 */ /* 0x0003e40008040000 */
[----:B------:R1:W-:Y:S02]  /*0330*/  UTMACCTL.PF [UR4] ;  /* 0x00000000040079b9 */ /* 0x0003e40008040000 */
[----:B-1----:R-:W-:Y:S01]  /*0340*/  NOP ;  /* 0x0000000000007918 */ /* 0x002fe20000000000 */
.L_x_5:
[----:B------:R-:W-:Y:S05]  /*0350*/  BSYNC.RECONVERGENT B0 ;  /* 0x0000000000007941 */ /* 0x000fea0003800200 */
.L_x_4:
[----:B------:R-:W-:Y:S04]  /*0360*/  BSSY.RECONVERGENT B0, `(.L_x_6) ;  /* 0x000000a000007945 */ /* 0x000fe80003800200 */
        /* <DEDUP_REMOVED lines=9> */
.L_x_7:
[----:B------:R-:W-:Y:S05]  /*0400*/  BSYNC.RECONVERGENT B0 ;  /* 0x0000000000007941 */ /* 0x000fea0003800200 */
.L_x_6:
[----:B------:R-:W1:Y:S01]  /*0410*/  LDCU.64 UR4, c[0x0][0x888] ;  /* 0x00011100ff0477ac */ /* 0x000e620008000a00 */
[----:B------:R-:W-:Y:S02]  /*0420*/  UISETP.EQ.U32.AND UP1, UPT, UR6, URZ, UPT ;  /* 0x000000ff0600728c */ /* 0x000fe4000bf22070 */
[----:B------:R-:W-:Y:S02]  /*0430*/  UPLOP3.LUT UP3, UPT, UPT, UPT, UPT, 0x40, 0x4 ;  /* 0x000000000004789c */ /* 0x000fe40003f6e870 */
[----:B-1----:R-:W-:-:S04]  /*0440*/  UISETP.NE.U32.AND UP0, UPT, UR4, URZ, UPT ;  /* 0x000000ff0400728c */ /* 0x002fc8000bf05070 */
[----:B------:R-:W-:-:S04]  /*0450*/  UISETP.NE.AND.EX UP2, UPT, UR5, URZ, UPT, UP0 ;  /* 0x000000ff0500728c */ /* 0x000fc8000bf45300 */
[----:B------:R-:W-:-:S04]  /*0460*/  UISETP.EQ.OR.EX UP5, UPT, UR7, URZ, !UP2, UP1 ;  /* 0x000000ff0700728c */ /* 0x000fc8000d7a2710 */
[----:B------:R-:W-:-:S05]  /*0470*/  UP2UR UR40, UPR, URZ, 0x20 ;  /* 0x00000020ff287883 */ /* 0x000fca0008000000 */
[----:B------:R-:W-:Y:S07]  /*0480*/  BRA.U !UP5, `(.L_x_8) ;  /* 0x000000010d147547 */ /* 0x000fee000b800000 */
[----:B------:R-:W-:Y:S01]  /*0490*/  PLOP3.LUT P1, PT, PT, PT, UP4, 0x80, 0x8 ;  /* 0x000000000008781c */ /* 0x000fe20003f2f048 */
[----:B------:R-:W-:-:S12]  /*04a0*/  UPLOP3.LUT UP3, UPT, UPT, UPT, UP2, 0x40, 0x4 ;  /* 0x000000000004789c */ /* 0x000fd80003f6e820 */
[----:B-----5:R-:W-:-:S13]  /*04b0*/  @!P1 FSETP.EQ.AND P0, PT, R176, RZ, PT ;  /* 0x000000ffb000920b */ /* 0x020fda0003f02000 */
[----:B------:R-:W-:Y:S01]  /*04c0*/  @!P1 VOTEU.ANY UP0, P0 ;  /* 0x0000000000ff9886 */ /* 0x000fe20000000100 */
[----:B------:R-:W-:-:S11]  /*04d0*/  @!UP4 UPLOP3.LUT UP3, UPT, UPT, UPT, UP0, 0x80, 0x8 ;  /* 0x000000000008c89c */ /* 0x000fd60003f6f000 */
.L_x_8:
[----:B--23--:R-:W1:Y:S01]  /*04e0*/  SHFL.IDX PT, R0, R6, RZ, 0x1f ;  /* 0x00001fff06007589 */ /* 0x00ce6200000e0000 */
[----:B------:R-:W-:-:S04]  /*04f0*/  UISETP.NE.AND UP0, UPT, UR10, 0x2, UPT ;  /* 0x000000020a00788c */ /* 0x000fc8000bf05270 */
[----:B------:R-:W-:Y:S01]  /*0500*/  USEL UR52, URZ, 0x1, UP0 ;  /* 0x00000001ff347887 */ /* 0x000fe20008000000 */
[----:B-1----:R-:W-:-:S13]  /*0510*/  ISETP.NE.AND P0, PT, R0, RZ, PT ;  /* 0x000000ff0000720c */ /* 0x002fda0003f05270 */
[----:B------:R-:W-:Y:S05]  /*0520*/  @P0 BRA `(.L_x_9) ;  /* 0x0000000000400947 */ /* 0x000fea0003800000 */
[----:B------:R-:W1:Y:S01]  /*0530*/  S2UR UR5, SR_CgaCtaId ;  /* 0x00000000000579c3 */ /* 0x000e620000008800 */
[----:B------:R-:W-:Y:S01]  /*0540*/  UMOV UR6, 0x400 ;  /* 0x0000040000067882 */ /* 0x000fe20000000000 */
[----:B------:R-:W-:Y:S01]  /*0550*/  UMOV UR4, 0x1 ;  /* 0x0000000100047882 */ /* 0x000fe20000000000 */
[----:B------:R-:W-:Y:S01]  /*0560*/  ELECT P0, URZ, PT ;  /* 0x0000000000ff782f */ /* 0x000fe20003800000 */
[----:B-1----:R-:W-:Y:S02]  /*0570*/  ULEA UR5, UR5, UR6, 0x18 ;  /* 0x0000000605057291 */ /* 0x002fe4000f8ec0ff */
[----:B------:R-:W-:-:S04]  /*0580*/  UIADD3 UR6, UPT, UPT, -UR4, 0x100000, URZ ;  /* 0x0010000004067890 */ /* 0x000fc8000fffe1ff */
[----:B------:R-:W-:Y:S02]  /*0590*/  USHF.L.U32 UR7, UR6, 0xb, URZ ;  /* 0x0000000b06077899 */ /* 0x000fe400080006ff */
[----:B------:R-:W-:Y:S01]  /*05a0*/  USHF.L.U32 UR6, UR6, 0x1, URZ ;  /* 0x0000000106067899 */ /* 0x000fe200080006ff */
[----:B------:R-:W1:Y:S11]  /*05b0*/  FENCE.VIEW.ASYNC.S ;  /* 0x00000000000073c6 */ /* 0x000e760000000000 */
[----:B-1----:R1:W2:Y:S01]  /*05c0*/  SYNCS.EXCH.64 URZ, [UR5], UR6 ;  /* 0x0000000605ff75b2 */ /* 0x0022a20008000100 */
[----:B------:R1:W3:Y:S01]  /*05d0*/  SYNCS.EXCH.64 URZ, [UR5+0x18], UR6 ;  /* 0x0000180605ff75b2 */ /* 0x0002e20008000100 */
[----:B------:R1:W1:Y:S01]  /*05e0*/  SYNCS.EXCH.64 URZ, [UR5+0x8], UR6 ;  /* 0x0000080605ff75b2 */ /* 0x0002620008000100 */
[----:B------:R1:W1:Y:S01]  /*05f0*/  SYNCS.EXCH.64 URZ, [UR5+0x20], UR6 ;  /* 0x0000200605ff75b2 */ /* 0x0002620008000100 */
[----:B------:R1:W1:Y:S01]  /*0600*/  SYNCS.EXCH.64 URZ, [UR5+0x10], UR6 ;  /* 0x0000100605ff75b2 */ /* 0x0002620008000100 */
[----:B------:R1:W1:Y:S01]  /*0610*/  SYNCS.EXCH.64 URZ, [UR5+0x28], UR6 ;  /* 0x0000280605ff75b2 */ /* 0x0002620008000100 */
[----:B------:R-:W-:Y:S01]  /*0620*/  NOP ;  /* 0x0000000000007918 */ /* 0x000fe20000000000 */
.L_x_9:
[----:B------:R-:W4:Y:S01]  /*0630*/  SHFL.IDX PT, R0, R6, RZ, 0x1f ;  /* 0x00001fff06007589 */ /* 0x000f2200000e0000 */
[----:B------:R-:W-:Y:S01]  /*0640*/  NOP ;  /* 0x0000000000007918 */ /* 0x000fe20000000000 */
[----:B----4-:R-:W-:-:S13]  /*0650*/  ISETP.NE.AND P0, PT, R0, 0x1, PT ;  /* 0x000000010000780c */ /* 0x010fda0003f05270 */
[----:B------:R-:W-:Y:S05]  /*0660*/  @P0 BRA `(.L_x_10) ;  /* 0x0000000000580947 */ /* 0x000fea0003800000 */
[----:B-1----:R-:W1:Y:S01]  /*0670*/  S2UR UR6, SR_CgaCtaId ;  /* 0x00000000000679c3 */ /* 0x002e620000008800 */
[----:B------:R-:W-:Y:S01]  /*0680*/  UMOV UR7, 0x400 ;  /* 0x0000040000077882 */ /* 0x000fe20000000000 */
[----:B------:R-:W-:Y:S01]  /*0690*/  UMOV UR5, 0x20 ;  /* 0x0000002000057882 */ /* 0x000fe20000000000 */
[----:B------:R-:W-:Y:S01]  /*06a0*/  UMOV UR4, 0x80 ;  /* 0x0000008000047882 */ /* 0x000fe20000000000 */
[----:B------:R-:W-:-:S04]  /*06b0*/  UIADD3 UR8, UPT, UPT, -UR5, 0x100000, URZ ;  /* 0x0010000005087890 */ /* 0x000fc8000fffe1ff */
[----:B------:R-:W-:Y:S02]  /*06c0*/  USHF.L.U32 UR9, UR8, 0xb, URZ ;  /* 0x0000000b08097899 */ /* 0x000fe400080006ff */
[----:B------:R-:W-:Y:S02]  /*06d0*/  USHF.L.U32 UR8, UR8, 0x1, URZ ;  /* 0x0000000108087899 */ /* 0x000fe400080006ff */
[----:B------:R-:W-:-:S04]  /*06e0*/  UIADD3 UR4, UPT, UPT, -UR4, 0x100000, URZ ;  /* 0x0010000004047890 */ /* 0x000fc8000fffe1ff */
[----:B------:R-:W-:Y:S02]  /*06f0*/  USHF.L.U32 UR5, UR4, 0xb, URZ ;  /* 0x0000000b04057899 */ /* 0x000fe400080006ff */
[----:B------:R-:W-:Y:S01]  /*0700*/  USHF.L.U32 UR4, UR4, 0x1, URZ ;  /* 0x0000000104047899 */ /* 0x000fe200080006ff */
[----:B------:R-:W-:Y:S01]  /*0710*/  ELECT P0, URZ, PT ;  /* 0x0000000000ff782f */ /* 0x000fe20003800000 */
[----:B-1----:R-:W-:Y:S01]  /*0720*/  ULEA UR6, UR6, UR7, 0x18 ;  /* 0x0000000706067291 */ /* 0x002fe2000f8ec0ff */
[----:B------:R-:W1:Y:S11]  /*0730*/  FENCE.VIEW.ASYNC.S ;  /* 0x00000000000073c6 */ /* 0x000e760000000000 */
[----:B-1----:R4:W1:Y:S01]  /*0740*/  SYNCS.EXCH.64 URZ, [UR6+0x30], UR8 ;  /* 0x0000300806ff75b2 */ /* 0x0028620008000100 */
[----:B------:R4:W1:Y:S01]  /*0750*/  SYNCS.EXCH.64 URZ, [UR6+0x50], UR4 ;  /* 0x0000500406ff75b2 */ /* 0x0008620008000100 */
[----:B------:R4:W1:Y:S01]  /*0760*/  SYNCS.EXCH.64 URZ, [UR6+0x38], UR8 ;  /* 0x0000380806ff75b2 */ /* 0x0008620008000100 */
[----:B------:R4:W1:Y:S01]  /*0770*/  SYNCS.EXCH.64 URZ, [UR6+0x58], UR4 ;  /* 0x0000580406ff75b2 */ /* 0x0008620008000100 */
[----:B------:R4:W1:Y:S01]  /*0780*/  SYNCS.EXCH.64 URZ, [UR6+0x40], UR8 ;  /* 0x0000400806ff75b2 */ /* 0x0008620008000100 */
[----:B------:R4:W1:Y:S01]  /*0790*/  SYNCS.EXCH.64 URZ, [UR6+0x60], UR4 ;  /* 0x0000600406ff75b2 */ /* 0x0008620008000100 */
[----:B------:R4:W1:Y:S01]  /*07a0*/  SYNCS.EXCH.64 URZ, [UR6+0x48], UR8 ;  /* 0x0000480806ff75b2 */ /* 0x0008620008000100 */
[----:B------:R4:W1:Y:S02]  /*07b0*/  SYNCS.EXCH.64 URZ, [UR6+0x68], UR4 ;  /* 0x0000680406ff75b2 */ /* 0x0008640008000100 */
[----:B----4-:R-:W-:Y:S01]  /*07c0*/  NOP ;  /* 0x0000000000007918 */ /* 0x010fe20000000000 */
.L_x_10:
[----:B------:R-:W4:Y:S01]  /*07d0*/  SHFL.IDX PT, R0, R6, RZ, 0x1f ;  /* 0x00001fff06007589 */ /* 0x000f2200000e0000 */
[----:B------:R-:W-:Y:S01]  /*07e0*/  NOP ;  /* 0x0000000000007918 */ /* 0x000fe20000000000 */
[----:B----4-:R-:W-:-:S13]  /*07f0*/  ISETP.NE.AND P0, PT, R0, 0x3, PT ;  /* 0x000000030000780c */ /* 0x010fda0003f05270 */
[----:B------:R-:W-:Y:S05]  /*0800*/  @P0 BRA `(.L_x_11) ;  /* 0x0000000000300947 */ /* 0x000fea0003800000 */
[----:B-1----:R-:W1:Y:S01]  /*0810*/  S2UR UR5, SR_CgaCtaId ;  /* 0x00000000000579c3 */ /* 0x002e620000008800 */
        /* <DEDUP_REMOVED lines=8> */
[----:B-1----:R4:W1:Y:S01]  /*08a0*/  SYNCS.EXCH.64 URZ, [UR5+0x70], UR6 ;  /* 0x0000700605ff75b2 */ /* 0x0028620008000100 */
[----:B------:R4:W1:Y:S02]  /*08b0*/  SYNCS.EXCH.64 URZ, [UR5+0x78], UR6 ;  /* 0x0000780605ff75b2 */ /* 0x0008640008000100 */
[----:B----4-:R-:W-:Y:S01]  /*08c0*/  NOP ;  /* 0x0000000000007918 */ /* 0x010fe20000000000 */
.L_x_11:
[----:B------:R-:W4:Y:S01]  /*08d0*/  SHFL.IDX PT, R0, R6, RZ, 0x1f ;  /* 0x00001fff06007589 */ /* 0x000f2200000e0000 */
[----:B------:R-:W-:Y:S01]  /*08e0*/  NOP ;  /* 0x0000000000007918 */ /* 0x000fe20000000000 */
[----:B----4-:R-:W-:-:S13]  /*08f0*/  ISETP.NE.AND P0, PT, R0, 0x4, PT ;  /* 0x000000040000780c */ /* 0x010fda0003f05270 */
[----:B------:R-:W-:Y:S05]  /*0900*/  @P0 BRA `(.L_x_12) ;  /* 0x00000000004c0947 */ /* 0x000fea0003800000 */
[----:B-1----:R-:W1:Y:S01]  /*0910*/  S2UR UR5, SR_CgaCtaId ;  /* 0x00000000000579c3 */ /* 0x002e620000008800 */
[----:B------:R-:W-:Y:S01]  /*0920*/  UMOV UR7, 0xe0 ;  /* 0x000000e000077882 */ /* 0x000fe20000000000 */
[----:B------:R-:W-:Y:S01]  /*0930*/  UMOV UR6, 0x400 ;  /* 0x0000040000067882 */ /* 0x000fe20000000000 */
[----:B------:R-:W-:Y:S01]  /*0940*/  USEL UR7, UR7, 0x100, UP3 ;  /* 0x0000010007077887 */ /* 0x000fe20009800000 */
[----:B------:R-:W-:Y:S01]  /*0950*/  UMOV UR4, 0x1 ;  /* 0x0000000100047882 */ /* 0x000fe20000000000 */
[----:B------:R-:W-:Y:S01]  /*0960*/  ELECT P0, URZ, PT ;  /* 0x0000000000ff782f */ /* 0x000fe20003800000 */
[----:B------:R-:W-:-:S04]  /*0970*/  UIADD3 UR8, UPT, UPT, -UR4, 0x100000, URZ ;  /* 0x0010000004087890 */ /* 0x000fc8000fffe1ff */
[----:B------:R-:W-:Y:S02]  /*0980*/  USHF.L.U32 UR9, UR8, 0xb, URZ ;  /* 0x0000000b08097899 */ /* 0x000fe400080006ff */
[----:B------:R-:W-:Y:S02]  /*0990*/  USHF.L.U32 UR8, UR8, 0x1, URZ ;  /* 0x0000000108087899 */ /* 0x000fe400080006ff */
[----:B-1----:R-:W-:Y:S02]  /*09a0*/  ULEA UR5, UR5, UR6, 0x18 ;  /* 0x0000000605057291 */ /* 0x002fe4000f8ec0ff */
[----:B------:R-:W-:-:S04]  /*09b0*/  UIADD3 UR6, UPT, UPT, -UR7, 0x100000, URZ ;  /* 0x0010000007067890 */ /* 0x000fc8000fffe1ff */
[----:B------:R-:W-:Y:S02]  /*09c0*/  USHF.L.U32 UR7, UR6, 0xb, URZ ;  /* 0x0000000b06077899 */ /* 0x000fe400080006ff */
[----:B------:R-:W-:Y:S01]  /*09d0*/  USHF.L.U32 UR6, UR6, 0x1, URZ ;  /* 0x0000000106067899 */ /* 0x000fe200080006ff */
[----:B------:R-:W1:Y:S03]  /*09e0*/  FENCE.VIEW.ASYNC.S ;  /* 0x00000000000073c6 */ /* 0x000e660000000000 */
[----:B-1----:R4:W1:Y:S08]  /*09f0*/  SYNCS.EXCH.64 URZ, [UR5+0x80], UR8 ;  /* 0x0000800805ff75b2 */ /* 0x0028700008000100 */
[----:B------:R4:W1:Y:S01]  /*0a00*/  SYNCS.EXCH.64 URZ, [UR5+0x90], UR6 ;  /* 0x0000900605ff75b2 */ /* 0x0008620008000100 */
[----:B------:R4:W1:Y:S01]  /*0a10*/  SYNCS.EXCH.64 URZ, [UR5+0x88], UR8 ;  /* 0x0000880805ff75b2 */ /* 0x0008620008000100 */
[----:B------:R4:W1:Y:S02]  /*0a20*/  SYNCS.EXCH.64 URZ, [UR5+0x98], UR6 ;  /* 0x0000980605ff75b2 */ /* 0x0008640008000100 */
[----:B----4-:R-:W-:Y:S01]  /*0a30*/  NOP ;  /* 0x0000000000007918 */ /* 0x010fe20000000000 */
.L_x_12:
        /* <DEDUP_REMOVED lines=20> */
[----:B------:R4:W1:Y:S02]  /*0b80*/  SYNCS.EXCH.64 URZ, [UR6+0xb8], UR4 ;  /* 0x0000b80406ff75b2 */ /* 0x0008640008000100 */
[----:B----4-:R-:W-:Y:S01]  /*0b90*/  NOP ;  /* 0x0000000000007918 */ /* 0x010fe20000000000 */
.L_x_13:
[----:B------:R-:W4:Y:S01]  /*0ba0*/  SHFL.IDX PT, R0, R6, RZ, 0x1f ;  /* 0x00001fff06007589 */ /* 0x000f2200000e0000 */
[----:B------:R-:W1:Y:S01]  /*0bb0*/  S2UR UR47, SR_CTAID.X ;  /* 0x00000000002f79c3 */ /* 0x000e620000002500 */
[----:B------:R-:W-:-:S07]  /*0bc0*/  NOP ;  /* 0x0000000000007918 */ /* 0x000fce0000000000 */
[----:B------:R-:W1:Y:S01]  /*0bd0*/  S2UR UR46, SR_CTAID.Y ;  /* 0x00000000002e79c3 */ /* 0x000e620000002600 */
[----:B----4-:R-:W-:-:S13]  /*0be0*/  ISETP.NE.AND P0, PT, R0, 0x3, PT ;  /* 0x000000030000780c */ /* 0x010fda0003f05270 */
[----:B-1----:R-:W-:Y:S05]  /*0bf0*/  @P0 BRA `(.L_x_14) ;  /* 0x0000000000380947 */ /* 0x002fea0003800000 */
        /* <DEDUP_REMOVED lines=9> */
[----:B-1----:R1:W4:Y:S01]  /*0c90*/  SYNCS.EXCH.64 URZ, [UR5+0xc0], UR6 ;  /* 0x0000c00605ff75b2 */ /* 0x0023220008000100 */
[----:B------:R1:W1:Y:S01]  /*0ca0*/  SYNCS.EXCH.64 URZ, [UR5+0xd0], UR6 ;  /* 0x0000d00605ff75b2 */ /* 0x0002620008000100 */
[----:B------:R1:W1:Y:S01]  /*0cb0*/  SYNCS.EXCH.64 URZ, [UR5+0xc8], UR6 ;  /* 0x0000c80605ff75b2 */ /* 0x0002620008000100 */
[----:B------:R1:W1:Y:S01]  /*0cc0*/  SYNCS.EXCH.64 URZ, [UR5+0xd8], UR6 ;  /* 0x0000d80605ff75b2 */ /* 0x0002620008000100 */
[----:B------:R-:W-:Y:S01]  /*0cd0*/  NOP ;  /* 0x0000000000007918 */ /* 0x000fe20000000000 */
.L_x_14:
[----:B------:R-:W-:-:S05]  /*0ce0*/  CS2R.32 R3, SR_CgaSize ;  /* 0x0000000000037805 */ /* 0x000fca0000008a00 */
[----:B------:R-:W-:-:S05]  /*0cf0*/  IMAD R3, R3, -0xa0, RZ ;  /* 0xffffff6003037824 */ /* 0x000fca00078e02ff */
[----:B-1----:R-:W-:-:S14]  /*0d00*/  R2UR UR5, R3 ;  /* 0x00000000030572ca */ /* 0x002fdc00000e0000 */
[----:B------:R-:W1:Y:S01]  /*0d10*/  LDCU UR5, c[0x0][UR5+0x2b0] ;  /* 0x00005600050577ac */ /* 0x000e620008000800 */
[----:B------:R-:W-:Y:S01]  /*0d20*/  I2FP.F32.U32 R0, UR47 ;  /* 0x0000002f00007c45 */ /* 0x000fe20008201000 */
[----:B------:R-:W-:Y:S01]  /*0d30*/  NOP ;  /* 0x0000000000007918 */ /* 0x000fe20000000000 */
[----:B------:R-:W-:Y:S02]  /*0d40*/  I2FP.F32.U32 R3, UR46 ;  /* 0x0000002e00037c45 */ /* 0x000fe40008201000 */
[----:B------:R-:W-:-:S05]  /*0d50*/  CS2R.32 R2, SR_CgaSize ;  /* 0x0000000000027805 */ /* 0x000fca0000008a00 */
[----:B------:R-:W-:-:S05]  /*0d60*/  IMAD R2, R2, -0xa0, RZ ;  /* 0xffffff6002027824 */ /* 0x000fca00078e02ff */
[----:B------:R-:W-:-:S14]  /*0d70*/  R2UR UR4, R2 ;  /* 0x00000000020472ca */ /* 0x000fdc00000e0000 */
[----:B------:R-:W2:Y:S01]  /*0d80*/  LDCU UR4, c[0x0][UR4+0x2b4] ;  /* 0x00005680040477ac */ /* 0x000ea20008000800 */
[----:B------:R-:W2:Y:S01]  /*0d90*/  S2UR UR36, SR_CTAID.Z ;  /* 0x00000000002479c3 */ /* 0x000ea20000002700 */
[----:B------:R-:W3:Y:S01]  /*0da0*/  LDCU UR13, c[0x0][0xb24] ;  /* 0x00016480ff0d77ac */ /* 0x000ee20008000800 */
[----:B-1----:R-:W-:Y:S01]  /*0db0*/  FMUL R0, R0, UR5 ;  /* 0x0000000500007c20 */ /* 0x002fe20008400000 */
[----:B------:R-:W-:-:S05]  /*0dc0*/  CS2R.32 R2, SR_CgaSize ;  /* 0x0000000000027805 */ /* 0x000fca0000008a00 */
[----:B------:R-:W-:-:S05]  /*0dd0*/  IMAD R2, R2, -0xa0, RZ ;  /* 0xffffff6002027824 */ /* 0x000fca00078e02ff */
[----:B------:R-:W-:-:S14]  /*0de0*/  R2UR UR5, R2 ;  /* 0x00000000020572ca */ /* 0x000fdc00000e0000 */
[----:B------:R-:W1:Y:S01]  /*0df0*/  LDCU UR5, c[0x0][UR5+0x2a0] ;  /* 0x00005400050577ac */ /* 0x000e620008000800 */
[----:B------:R2:W4:Y:S01]  /*0e00*/  F2I.U32.TRUNC.NTZ R2, R0 ;  /* 0x0000000000027305 */ /* 0x000522000020f000 */
[----:B---3--:R-:W-:Y:S01]  /*0e10*/  UISETP.GE.AND UP0, UPT, UR13, 0x1, UPT ;  /* 0x000000010d00788c */ /* 0x008fe2000bf06270 */
[----:B--2---:R-:W-:Y:S01]  /*0e20*/  FMUL R0, R3, UR4 ;  /* 0x0000000403007c20 */ /* 0x004fe20008400000 */
[----:B------:R-:W-:-:S06]  /*0e30*/  RPCMOV.32 Rpc.LO, R3 ;  /* 0x0000000300007352 */ /* 0x000fcc0000000000 */
[----:B------:R-:W-:-:S05]  /*0e40*/  CS2R.32 R3, SR_CgaSize ;  /* 0x0000000000037805 */ /* 0x000fca0000008a00 */
[----:B------:R-:W-:-:S05]  /*0e50*/  IMAD R3, R3, -0xa0, RZ ;  /* 0xffffff6003037824 */ /* 0x000fca00078e02ff */
[----:B------:R-:W-:Y:S02]  /*0e60*/  R2UR UR4, R3 ;  /* 0x00000000030472ca */ /* 0x000fe400000e0000 */
[----:B------:R-:W-:-:S12]  /*0e70*/  RPCMOV.32 R3, Rpc.LO ;  /* 0x0000000000037353 */ /* 0x000fd80000000000 */
[----:B------:R-:W2:Y:S01]  /*0e80*/  LDCU UR4, c[0x0][UR4+0x2a4] ;  /* 0x00005480040477ac */ /* 0x000ea20008000800 */
[----:B----4-:R-:W-:Y:S01]  /*0e90*/  R2UR UR39, R2 ;  /* 0x00000000022772ca */ /* 0x010fe200000e0000 */
[----:B------:R-:W3:-:S12]  /*0ea0*/  F2I.U32.TRUNC.NTZ R0, R0 ;  /* 0x0000000000007305 */ /* 0x000ed8000020f000 */
[----:B------:R-:W-:-:S04]  /*0eb0*/  UIADD3 UR39, UPT, UPT, -UR39, URZ, URZ ;  /* 0x000000ff27277290 */ /* 0x000fc8000fffe1ff */
[----:B-1----:R-:W-:Y:S01]  /*0ec0*/  UIMAD UR39, UR5, UR39, UR47 ;  /* 0x00000027052772a4 */ /* 0x002fe2000f8e022f */
[----:B---3--:R-:W-:-:S13]  /*0ed0*/  R2UR UR38, R0 ;  /* 0x00000000002672ca */ /* 0x008fda00000e0000 */
[----:B------:R-:W-:-:S04]  /*0ee0*/  UIADD3 UR38, UPT, UPT, -UR38, URZ, URZ ;  /* 0x000000ff26267290 */ /* 0x000fc8000fffe1ff */
[----:B--2---:R-:W-:Y:S01]  /*0ef0*/  UIMAD UR38, UR4, UR38, UR46 ;  /* 0x00000026042672a4 */ /* 0x004fe2000f8e022e */
[----:B------:R-:W-:Y:S06]  /*0f00*/  BAR.SYNC.DEFER_BLOCKING 0x0 ;  /* 0x0000000000007b1d */ /* 0x000fec0000010000 */
[----:B------:R-:W-:Y:S05]  /*0f10*/  BRA.U !UP0, `(.L_x_15) ;  /* 0x0000000108b87547 */ /* 0x000fea000b800000 */
[----:B------:R-:W1:Y:S01]  /*0f20*/  LDCU.128 UR4, c[0x0][0xb10] ;  /* 0x00016200ff0477ac */ /* 0x000e620008000c00 */
[----:B------:R-:W2:Y:S01]  /*0f30*/  LDCU UR15, c[0x0][0x370] ;  /* 0x00006e00ff0f77ac */ /* 0x000ea20008000800 */
[----:B------:R-:W3:Y:S01]  /*0f40*/  LDCU UR14, c[0x0][0x374] ;  /* 0x00006e80ff0e77ac */ /* 0x000ee20008000800 */
[----:B------:R-:W4:Y:S01]  /*0f50*/  LDCU UR12, c[0x0][0xb0c] ;  /* 0x00016180ff0c77ac */ /* 0x000f220008000800 */
[----:B------:R-:W2:Y:S01]  /*0f60*/  LDCU UR11, c[0x0][0xb20] ;  /* 0x00016400ff0b77ac */ /* 0x000ea20008000800 */
[----:B------:R-:W2:Y:S01]  /*0f70*/  LDCU.64 UR8, c[0x0][0xb28] ;  /* 0x00016500ff0877ac */ /* 0x000ea20008000a00 */
[----:B-1----:R-:W-:Y:S02]  /*0f80*/  UISETP.NE.AND UP0, UPT, UR6, 0x1, UPT ;  /* 0x000000010600788c */ /* 0x002fe4000bf05270 */
[----:B---3--:R-:W-:Y:S02]  /*0f90*/  UIMAD.WIDE.U32 UR18, UR14, UR7, URZ ;  /* 0x000000070e1272a5 */ /* 0x008fe4000f8e00ff */
[----:B------:R-:W-:-:S02]  /*0fa0*/  UISETP.NE.AND UP4, UPT, UR13, 0x1, UPT ;  /* 0x000000010d00788c */ /* 0x000fc4000bf85270 */
[----:B----4-:R-:W-:Y:S02]  /*0fb0*/  UISETP.NE.AND UP1, UPT, UR12, 0x1, UPT ;  /* 0x000000010c00788c */ /* 0x010fe4000bf25270 */
[----:B------:R-:W-:Y:S02]  /*0fc0*/  UIMAD.WIDE.U32 UR20, UR46, UR7, URZ ;  /* 0x000000072e1472a5 */ /* 0x000fe4000f8e00ff */
[----:B--2---:R-:W-:Y:S01]  /*0fd0*/  UIMAD.WIDE.U32 UR16, UR15, UR4, URZ ;  /* 0x000000040f1072a5 */ /* 0x004fe2000f8e00ff */
[----:B------:R-:W-:Y:S01]  /*0fe0*/  UMOV UR7, UR19 ;  /* 0x0000001300077c82 */ /* 0x000fe20008000000 */
[----:B------:R-:W-:Y:S02]  /*0ff0*/  UIMAD.WIDE.U32 UR18, UR47, UR4, URZ ;  /* 0x000000042f1272a5 */ /* 0x000fe4000f8e00ff */
[----:B------:R-:W-:-:S03]  /*1000*/  @UP0 USHF.R.U32.HI UR14, URZ, UR11, UR7 ;  /* 0x0000000bff0e0299 */ /* 0x000fc60008011607 */
[----:B------:R-:W-:Y:S02]  /*1010*/  @UP1 USHF.R.U32.HI UR15, URZ, UR5, UR17 ;  /* 0x00000005ff0f1299 */ /* 0x000fe40008011611 */
[----:B------:R-:W-:Y:S02]  /*1020*/  UIMAD.WIDE.U32 UR16, UR14, UR8, URZ ;  /* 0x000000080e1072a5 */ /* 0x000fe4000f8e00ff */
[----:B------:R-:W-:Y:S02]  /*1030*/  USHF.R.U32.HI UR21, URZ, UR11, UR21 ;  /* 0x0000000bff157299 */ /* 0x000fe40008011615 */
[----:B------:R-:W-:Y:S02]  /*1040*/  UIMAD.WIDE.U32 UR22, UR15, UR8, URZ ;  /* 0x000000080f1672a5 */ /* 0x000fe4000f8e00ff */
[----:B------:R-:W-:Y:S02]  /*1050*/  @UP4 USHF.R.U32.HI UR14, URZ, UR9, UR17 ;  /* 0x00000009ff0e4299 */ /* 0x000fe40008011611 */
[----:B------:R-:W-:-:S02]  /*1060*/  USHF.R.U32.HI UR19, URZ, UR5, UR19 ;  /* 0x00000005ff137299 */ /* 0x000fc40008011613 */
[----:B------:R-:W-:Y:S02]  /*1070*/  USEL UR21, UR46, UR21, !UP0 ;  /* 0x000000152e157287 */ /* 0x000fe4000c000000 */
[----:B------:R-:W-:Y:S02]  /*1080*/  @UP4 USHF.R.U32.HI UR15, URZ, UR9, UR23 ;  /* 0x00000009ff0f4299 */ /* 0x000fe40008011617 */
[----:B------:R-:W-:Y:S02]  /*1090*/  UIMAD UR14, UR14, UR13, URZ ;  /* 0x0000000d0e0e72a4 */ /* 0x000fe4000f8e02ff */
[----:B------:R-:W-:Y:S02]  /*10a0*/  USEL UR19, UR47, UR19, !UP1 ;  /* 0x000000132f137287 */ /* 0x000fe4000c800000 */
[----:B------:R-:W-:Y:S02]  /*10b0*/  UIMAD UR4, UR15, UR13, URZ ;  /* 0x0000000d0f0472a4 */ /* 0x000fe4000f8e02ff */
[----:B------:R-:W-:-:S02]  /*10c0*/  UISETP.GE.AND UP0, UPT, UR21, UR14, UPT ;  /* 0x0000000e1500728c */ /* 0x000fc4000bf06270 */
[----:B------:R-:W-:Y:S02]  /*10d0*/  UIMAD.WIDE.U32 UR22, UR21, UR8, URZ ;  /* 0x00000008151672a5 */ /* 0x000fe4000f8e00ff */
[----:B------:R-:W-:Y:S02]  /*10e0*/  UISETP.GE.OR UP0, UPT, UR19, UR4, UP0 ;  /* 0x000000041300728c */ /* 0x000fe40008706670 */
[----:B------:R-:W-:Y:S02]  /*10f0*/  USHF.R.U32.HI UR4, URZ, UR9, UR23 ;  /* 0x00000009ff047299 */ /* 0x000fe40008011617 */
[----:B------:R-:W-:Y:S02]  /*1100*/  UIMAD.WIDE.U32 UR16, UR19, UR8, URZ ;  /* 0x00000008131072a5 */ /* 0x000fe4000f8e00ff */
[----:B------:R-:W-:Y:S02]  /*1110*/  USEL UR4, UR21, UR4, !UP4 ;  /* 0x0000000415047287 */ /* 0x000fe4000e000000 */
[----:B------:R-:W-:-:S02]  /*1120*/  UIADD3 UR5, UPT, UPT, -UR21, URZ, URZ ;  /* 0x000000ff15057290 */ /* 0x000fc4000fffe1ff */
[----:B------:R-:W-:Y:S02]  /*1130*/  UIADD3 UR8, UPT, UPT, -UR4, URZ, URZ ;  /* 0x000000ff04087290 */ /* 0x000fe4000fffe1ff */
[----:B------:R-:W-:Y:S02]  /*1140*/  @!UP0 USHF.R.U32.HI UR9, URZ, UR9, UR17 ;  /* 0x00000009ff098299 */ /* 0x000fe40008011611 */
[----:B------:R-:W-:Y:S02]  /*1150*/  UIMAD UR8, UR13, UR8, UR21 ;  /* 0x000000080d0872a4 */ /* 0x000fe4000f8e0215 */
[----:B------:R-:W-:Y:S02]  /*1160*/  @!UP0 USEL UR9, UR19, UR9, !UP4 ;  /* 0x0000000913098287 */ /* 0x000fe4000e000000 */
[----:B------:R-:W-:Y:S02]  /*1170*/  UIADD3 UR7, UPT, UPT, -UR19, URZ, URZ ;  /* 0x000000ff13077290 */ /* 0x000fe4000fffe1ff */
[----:B------:R-:W-:-:S02]  /*1180*/  @!UP0 UIMAD UR8, UR8, UR15, UR9 ;  /* 0x0000000f080882a4 */ /* 0x000fc4000f8e0209 */
[----:B------:R-:W-:Y:S02]  /*1190*/  @!UP0 UIADD3 UR4, UPT, UPT, UR4, -UR9, URZ ;  /* 0x8000000904048290 */ /* 0x000fe4000fffe0ff */
[----:B------:R-:W-:Y:S02]  /*11a0*/  UIMAD UR5, UR6, UR5, UR46 ;  /* 0x00000005060572a4 */ /* 0x000fe4000f8e022e */
[----:B------:R-:W-:Y:S02]  /*11b0*/  @!UP0 UIMAD UR21, UR4, UR13, UR19 ;  /* 0x0000000d041582a4 */ /* 0x000fe4000f8e0213 */
[----:B------:R-:W-:Y:S01]  /*11c0*/  UIMAD UR7, UR12, UR7, UR47 ;  /* 0x000000070c0772a4 */ /* 0x000fe2000f8e022f */
[----:B------:R-:W-:Y:S01]  /*11d0*/  @!UP0 UMOV UR19, UR8 ;  /* 0x0000000800138c82 */ /* 0x000fe20008000000 */
[----:B------:R-:W-:Y:S02]  /*11e0*/  UIMAD UR46, UR21, UR6, UR5 ;  /* 0x00000006152e72a4 */ /* 0x000fe4000f8e0205 */
[----:B------:R-:W-:-:S12]  /*11f0*/  UIMAD UR47, UR19, UR12, UR7 ;  /* 0x0000000c132f72a4 */ /* 0x000fd8000f8e0207 */
.L_x_15:
[----:B------:R-:W1:Y:S01]  /*1200*/  LDCU UR4, c[0x0][0xb30] ;  /* 0x00016600ff0477ac */ /* 0x000e620008000800 */
[----:B------:R-:W2:Y:S01]  /*1210*/  S2UR UR21, SR_CgaCtaId ;  /* 0x00000000001579c3 */ /* 0x000ea20000008800 */
[----:B-1----:R-:W-:-:S09]  /*1220*/  UISETP.NE.AND UP0, UPT, UR4, 0x1, UPT ;  /* 0x000000010400788c */ /* 0x002fd2000bf05270 */
[----:B--2---:R-:W-:Y:S05]  /*1230*/  BRA.U UP0, `(.L_x_16) ;  /* 0x0000000100407547 */ /* 0x004fea000b800000 */
[----:B------:R-:W1:Y:S01]  /*1240*/  LDCU.128 UR4, c[0x0][0xb10] ;  /* 0x00016200ff0477ac */ /* 0x000e620008000c00 */
[----:B------:R-:W2:Y:S01]  /*1250*/  LDCU UR9, c[0x0][0xb0c] ;  /* 0x00016180ff0977ac */ /* 0x000ea20008000800 */
[----:B------:R-:W3:Y:S01]  /*1260*/  LDCU UR8, c[0x0][0xb20] ;  /* 0x00016400ff0877ac */ /* 0x000ee20008000800 */
[----:B-1----:R-:W-:Y:S02]  /*1270*/  UIMAD.WIDE.U32 UR14, UR47, UR4, URZ ;  /* 0x000000042f0e72a5 */ /* 0x002fe4000f8e00ff */
[----:B------:R-:W-:Y:S02]  /*1280*/  UIMAD.WIDE.U32 UR12, UR46, UR7, URZ ;  /* 0x000000072e0c72a5 */ /* 0x000fe4000f8e00ff */
[----:B--2---:R-:W-:Y:S02]  /*1290*/  UISETP.NE.AND UP1, UPT, UR9, 0x1, UPT ;  /* 0x000000010900788c */ /* 0x004fe4000bf25270 */
[----:B------:R-:W-:Y:S01]  /*12a0*/  UISETP.NE.AND UP0, UPT, UR6, 0x1, UPT ;  /* 0x000000010600788c */ /* 0x000fe2000bf05270 */
[----:B------:R-:W-:Y:S01]  /*12b0*/  UMOV UR7, UR15 ;  /* 0x0000000f00077c82 */ /* 0x000fe20008000000 */
[----:B---3--:R-:W-:-:S02]  /*12c0*/  USHF.R.U32.HI UR8, URZ, UR8, UR13 ;  /* 0x00000008ff087299 */ /* 0x008fc4000801160d */
[----:B------:R-:W-:Y:S02]  /*12d0*/  USHF.R.U32.HI UR5, URZ, UR5, UR7 ;  /* 0x00000005ff057299 */ /* 0x000fe40008011607 */
[----:B------:R-:W-:Y:S02]  /*12e0*/  USEL UR8, UR46, UR8, !UP0 ;  /* 0x000000082e087287 */ /* 0x000fe4000c000000 */
[----:B------:R-:W-:-:S04]  /*12f0*/  USEL UR5, UR47, UR5, !UP1 ;  /* 0x000000052f057287 */ /* 0x000fc8000c800000 */
[----:B------:R-:W-:Y:S02]  /*1300*/  UIADD3 UR4, UPT, UPT, UR5, -UR8, URZ ;  /* 0x8000000805047290 */ /* 0x000fe4000fffe0ff */
[----:B------:R-:W-:Y:S02]  /*1310*/  UIADD3 UR5, UPT, UPT, -UR5, UR8, URZ ;  /* 0x0000000805057290 */ /* 0x000fe4000fffe1ff */
[----:B------:R-:W-:Y:S02]  /*1320*/  UIMAD UR46, UR4, UR6, UR46 ;  /* 0x00000006042e72a4 */ /* 0x000fe4000f8e022e */
[----:B------:R-:W-:-:S12]  /*1330*/  UIMAD UR47, UR5, UR9, UR47 ;  /* 0x00000009052f72a4 */ /* 0x000fd8000f8e022f */
.L_x_16:
[----:B------:R-:W-:Y:S01]  /*1340*/  BAR.SYNC.DEFER_BLOCKING 0x0 ;  /* 0x0000000000007b1d */ /* 0x000fe20000010000 */
[----:B------:R-:W-:Y:S01]  /*1350*/  UISETP.NE.AND UP0, UPT, UR10, 0x2, UPT ;  /* 0x000000020a00788c */ /* 0x000fe2000bf05270 */
[----:B------:R-:W-:Y:S02]  /*1360*/  ISETP.NE.OR P2, PT, R4, 0x2, !P2 ;  /* 0x000000020400780c */ /* 0x000fe40005745670 */
[----:B------:R-:W-:Y:S02]  /*1370*/  LOP3.LUT R14, R5, 0x1f, RZ, 0xc0, !PT ;  /* 0x0000001f050e7812 */ /* 0x000fe400078ec0ff */
[----:B------:R-:W1:Y:S04]  /*1380*/  LDCU UR37, c[0x0][0xb24] ;  /* 0x00016480ff2577ac */ /* 0x000e680008000800 */
[----:B------:R-:W-:Y:S05]  /*1390*/  BRA.U UP0, `(.L_x_17) ;  /* 0x0000001100447547 */ /* 0x000fea000b800000 */
[----:B------:R-:W2:Y:S01]  /*13a0*/  LDCU UR27, c[0x0][0x38c] ;  /* 0x00007180ff1b77ac */ /* 0x000ea20008000800 */
[----:B------:R-:W-:Y:S01]  /*13b0*/  HFMA2 R9, -RZ, RZ, 0, 0 ;  /* 0x00000000ff097431 */ /* 0x000fe200000001ff */
[----:B------:R-:W-:Y:S01]  /*13c0*/  ISETP.EQ.OR P1, PT, R14, RZ, P2 ;  /* 0x000000ff0e00720c */ /* 0x000fe20001722670 */
[----:B------:R-:W-:Y:S01]  /*13d0*/  IMAD.MOV.U32 R0, RZ, RZ, 0x1 ;  /* 0x00000001ff007424 */ /* 0x000fe200078e00ff */
[----:B------:R-:W-:Y:S01]  /*13e0*/  MOV R10, RZ ;  /* 0x000000ff000a7202 */ /* 0x000fe20000000f00 */
[----:B------:R-:W-:Y:S01]  /*13f0*/  IMAD.MOV.U32 R12, RZ, RZ, RZ ;  /* 0x000000ffff0c7224 */ /* 0x000fe200078e00ff */
[----:B------:R-:W3:Y:S01]  /*1400*/  LDCU UR22, c[0x0][0x370] ;  /* 0x00006e00ff1677ac */ /* 0x000ee20008000800 */
[----:B------:R-:W-:Y:S01]  /*1410*/  IMAD.MOV.U32 R11, RZ, RZ, 0x1 ;  /* 0x00000001ff0b7424 */ /* 0x000fe200078e00ff */
[----:B------:R-:W4:Y:S01]  /*1420*/  LDCU.64 UR30, c[0x0][0x348] ;  /* 0x00006900ff1e77ac */ /* 0x000f220008000a00 */
[----:B------:R-:W1:Y:S01]  /*1430*/  LDCU UR15, c[0x0][0x374] ;  /* 0x00006e80ff0f77ac */ /* 0x000e620008000800 */
[----:B--2---:R-:W-:Y:S01]  /*1440*/  UIADD3 UR4, UPT, UPT, UR27, 0x3f, URZ ;  /* 0x0000003f1b047890 */ /* 0x004fe2000fffe0ff */
[----:B------:R-:W-:-:S03]  /*1450*/  UMOV UR25, URZ ;  /* 0x000000ff00197c82 */ /* 0x000fc60008000000 */
[----:B------:R-:W-:-:S04]  /*1460*/  USHF.R.S32.HI UR29, URZ, 0x1f, UR4 ;  /* 0x0000001fff1d7899 */ /* 0x000fc80008011404 */
[----:B------:R-:W-:Y:S02]  /*1470*/  ULEA.HI UR29, UR29, UR4, URZ, 0x6 ;  /* 0x000000041d1d7291 */ /* 0x000fe4000f8f30ff */
[----:B------:R-:W-:Y:S02]  /*1480*/  UIADD3 UR4, UPT, UPT, UR27, -0x1, URZ ;  /* 0xffffffff1b047890 */ /* 0x000fe4000fffe0ff */
[----:B------:R-:W-:Y:S02]  /*1490*/  USHF.R.S32.HI UR29, URZ, 0x6, UR29 ;  /* 0x00000006ff1d7899 */ /* 0x000fe4000801141d */
[----:B------:R-:W-:Y:S02]  /*14a0*/  UISETP.GE.U32.AND UP1, UPT, UR4, -0x7f, UPT ;  /* 0xffffff810400788c */ /* 0x000fe4000bf26070 */
[----:B------:R-:W-:Y:S02]  /*14b0*/  UISETP.LT.U32.AND UP0, UPT, UR29, 0x3, UPT ;  /* 0x000000031d00788c */ /* 0x000fe4000bf01070 */
[----:B------:R-:W-:-:S02]  /*14c0*/  UIADD3 UR27, UPT, UPT, UR27, 0x7e, URZ ;  /* 0x0000007e1b1b7890 */ /* 0x000fc4000fffe0ff */
[----:B------:R-:W-:-:S04]  /*14d0*/  USEL UR28, UR29, 0x3, UP0 ;  /* 0x000000031d1c7887 */ /* 0x000fc80008000000 */
[----:B------:R-:W-:Y:S02]  /*14e0*/  UIADD3 UR14, UPT, UPT, UR28, -0x1, URZ ;  /* 0xffffffff1c0e7890 */ /* 0x000fe4000fffe0ff */
[----:B------:R-:W-:Y:S02]  /*14f0*/  @UP1 UIADD3 UR14, UPT, UPT, UR28, URZ, URZ ;  /* 0x000000ff1c0e1290 */ /* 0x000fe4000fffe0ff */
[----:B------:R-:W-:Y:S02]  /*1500*/  UIADD3 UR26, UPT, UPT, UR29, -UR28, URZ ;  /* 0x8000001c1d1a7290 */ /* 0x000fe4000fffe0ff */
[----:B-1-34-:R-:W-:-:S12]  /*1510*/  UIADD3 UR14, UPT, UPT, UR14, 0x1, URZ ;  /* 0x000000010e0e7890 */ /* 0x01afd8000fffe0ff */
.L_x_35:
[----:B------:R-:W-:Y:S01]  /*1520*/  UISETP.NE.AND UP0, UPT, UR21, URZ, UPT ;  /* 0x000000ff1500728c */ /* 0x000fe2000bf05270 */
[----:B------:R-:W1:Y:S08]  /*1530*/  S2UR UR21, SR_CgaCtaId ;  /* 0x00000000001579c3 */ /* 0x000e700000008800 */
[----:B------:R-:W-:Y:S05]  /*1540*/  BRA.U UP0, `(.L_x_18) ;  /* 0x0000000100347547 */ /* 0x000fea000b800000 */
[----:B------:R-:W2:Y:S01]  /*1550*/  S2R R2, SR_CgaCtaId ;  /* 0x0000000000027919 */ /* 0x000ea20000008800 */
[----:B------:R-:W-:-:S04]  /*1560*/  MOV R3, 0x400 ;  /* 0x0000040000037802 */ /* 0x000fc80000000f00 */
[----:B--2---:R-:W-:Y:S02]  /*1570*/  LEA R2, R2, R3, 0x18 ;  /* 0x0000000302027211 */ /* 0x004fe400078ec0ff */
[----:B------:R-:W-:-:S03]  /*1580*/  SHF.L.U32 R3, R11, 0x1f, RZ ;  /* 0x0000001f0b037819 */ /* 0x000fc600000006ff */
[----:B------:R-:W-:-:S04]  /*1590*/  IMAD R2, R10, 0x8, R2 ;  /* 0x000000080a027824 */ /* 0x000fc800078e0202 */
[----:B------:R-:W2:Y:S02]  /*15a0*/  SYNCS.PHASECHK.TRANS64.TRYWAIT P0, [R2+URZ+0xd0], R3 ;  /* 0x0000d003020075a7 */ /* 0x000ea400080011ff */
[----:B--2---:R-:W-:Y:S05]  /*15b0*/  @!P0 BRA `(.L_x_19) ;  /* 0x000000c400b08947 */ /* 0x004fea0003800000 */
.L_x_304:
[----:B------:R2:W-:Y:S02]  /*15c0*/  SYNCS.ARRIVE.TRANS64.A1T0 RZ, [R2+URZ+0xc0], RZ ;  /* 0x0000c0ff02ff79a7 */ /* 0x0005e400081000ff */
[----:B--2---:R-:W-:-:S05]  /*15d0*/  VIADD R2, R10, 0x1 ;  /* 0x000000010a027836 */ /* 0x004fca0000000000 */
[----:B------:R-:W-:-:S04]  /*15e0*/  ISETP.NE.AND P0, PT, R2, 0x2, PT ;  /* 0x000000020200780c */ /* 0x000fc80003f05270 */
[----:B------:R-:W-:Y:S02]  /*15f0*/  SEL R3, RZ, 0x1, P0 ;  /* 0x00000001ff037807 */ /* 0x000fe40000000000 */
[----:B------:R-:W-:Y:S02]  /*1600*/  SEL R10, R2, RZ, P0 ;  /* 0x000000ff020a7207 */ /* 0x000fe40000000000 */
[----:B------:R-:W-:-:S07]  /*1610*/  LOP3.LUT R11, R11, R3, RZ, 0x3c, !PT ;  /* 0x000000030b0b7212 */ /* 0x000fce00078e3cff */
.L_x_18:
[----:B------:R-:W-:Y:S01]  /*1620*/  UMOV UR13, 0x400 ;  /* 0x00000400000d7882 */ /* 0x000fe20000000000 */
[----:B------:R-:W-:Y:S01]  /*1630*/  SHF.L.U32 R2, R0, 0x1f, RZ ;  /* 0x0000001f00027819 */ /* 0x000fe200000006ff */
[----:B-1----:R-:W-:Y:S02]  /*1640*/  ULEA UR13, UR21, UR13, 0x18 ;  /* 0x0000000d150d7291 */ /* 0x002fe4000f8ec0ff */
[----:B------:R-:W-:Y:S02]  /*1650*/  UISETP.GE.U32.AND UP0, UPT, UR27, 0x7f, UPT ;  /* 0x0000007f1b00788c */ /* 0x000fe4000bf06070 */
[----:B------:R-:W-:Y:S02]  /*1660*/  ULEA UR4, UR25, UR13, 0x3 ;  /* 0x0000000d19047291 */ /* 0x000fe4000f8e18ff */
[----:B------:R-:W-:Y:S02]  /*1670*/  USHF.L.U32 UR35, UR47, 0x7, URZ ;  /* 0x000000072f237899 */ /* 0x000fe400080006ff */
[----:B------:R-:W-:Y:S01]  /*1680*/  USHF.L.U32 UR11, UR46, 0x8, URZ ;  /* 0x000000082e0b7899 */ /* 0x000fe200080006ff */
[----:B------:R-:W-:-:S04]  /*1690*/  UMOV UR5, URZ ;  /* 0x000000ff00057c82 */ /* 0x000fc80008000000 */
[----:B------:R1:W2:Y:S01]  /*16a0*/  SYNCS.PHASECHK.TRANS64.TRYWAIT P0, [UR4+0x18], R2 ;  /* 0x00001802ff0075a7 */ /* 0x0002a20008001104 */
[----:B------:R-:W-:Y:S06]  /*16b0*/  BRA.U !UP0, `(.L_x_20) ;  /* 0x0000000108a87547 */ /* 0x000fec000b800000 */
[----:B------:R-:W-:Y:S01]  /*16c0*/  UMOV UR4, URZ ;  /* 0x000000ff00047c82 */ /* 0x000fe20008000000 */
[----:B------:R-:W-:-:S05]  /*16d0*/  UMOV UR20, UR25 ;  /* 0x0000001900147c82 */ /* 0x000fca0008000000 */
.L_x_25:
[----:B---3--:R-:W-:Y:S01]  /*16e0*/  ULEA UR33, UR20, UR13, 0x3 ;  /* 0x0000000d14217291 */ /* 0x008fe2000f8e18ff */
[----:B--2---:R-:W-:Y:S01]  /*16f0*/  @!P2 MOV R3, 0xc000 ;  /* 0x0000c0000003a802 */ /* 0x004fe20000000f00 */
[----:B--2-4-:R-:W-:Y:S10]  /*1700*/  @P0 BRA `(.L_x_21) ;  /* 0x00000000000c0947 */ /* 0x014ff40003800000 */
[----:B-1----:R-:W-:-:S04]  /*1710*/  SHF.L.U32 R2, R0, 0x1f, RZ ;  /* 0x0000001f00027819 */ /* 0x002fc800000006ff */
[----:B------:R-:W1:Y:S02]  /*1720*/  SYNCS.PHASECHK.TRANS64.TRYWAIT P0, [UR33+0x18], R2 ;  /* 0x00001802ff0075a7 */ /* 0x000e640008001121 */
[----:B-1----:R-:W-:Y:S05]  /*1730*/  @!P0 BRA `(.L_x_22) ;  /* 0x000000c400648947 */ /* 0x002fea0003800000 */
.L_x_21:
[----:B------:R2:W-:Y:S01]  /*1740*/  @!P2 SYNCS.ARRIVE.TRANS64 RZ, [UR33], R3 ;  /* 0x00000003ffffa9a7 */ /* 0x0005e20008000021 */
[----:B------:R-:W-:Y:S04]  /*1750*/  BSSY.RECONVERGENT B0, `(.L_x_23) ;  /* 0x0000003000007945 */ /* 0x000fe80003800200 */
[----:B------:R-:W-:Y:S05]  /*1760*/  @P1 BRA `(.L_x_24) ;  /* 0x0000000000041947 */ /* 0x000fea0003800000 */
[----:B------:R-:W-:Y:S05]  /*1770*/  BPT.TRAP 0x1 ;  /* 0x000000040000795c */ /* 0x000fea0000300000 */
.L_x_24:
[----:B------:R-:W-:Y:S05]  /*1780*/  BSYNC.RECONVERGENT B0 ;  /* 0x0000000000007941 */ /* 0x000fea0003800200 */
.L_x_23:
[----:B------:R-:W-:Y:S02]  /*1790*/  UIADD3 UR25, UPT, UPT, UR20, 0x1, URZ ;  /* 0x0000000114197890 */ /* 0x000fe4000fffe0ff */
[----:B------:R-:W-:Y:S02]  /*17a0*/  ULEA UR32, UR20, UR13, 0xe ;  /* 0x0000000d14207291 */ /* 0x000fe4000f8e70ff */
[----:B------:R-:W-:Y:S02]  /*17b0*/  UISETP.NE.AND UP0, UPT, UR25, 0x3, UPT ;  /* 0x000000031900788c */ /* 0x000fe4000bf05270 */
[----:B------:R-:W-:Y:S02]  /*17c0*/  UIADD3 UR18, UP1, UPT, UR30, 0x80, URZ ;  /* 0x000000801e127890 */ /* 0x000fe4000ff3e0ff */
[----:B------:R-:W-:Y:S02]  /*17d0*/  USEL UR6, URZ, 0x1, UP0 ;  /* 0x00000001ff067887 */ /* 0x000fe40008000000 */
[----:B------:R-:W-:-:S02]  /*17e0*/  USEL UR25, UR25, URZ, UP0 ;  /* 0x000000ff19197287 */ /* 0x000fc40008000000 */
[----:B------:R-:W-:Y:S02]  /*17f0*/  ULEA UR8, UR20, UR13, 0xf ;  /* 0x0000000d14087291 */ /* 0x000fe4000f8e78ff */
[----:B------:R-:W-:Y:S01]  /*1800*/  UIADD3 UR16, UP0, UPT, UR30, 0x180, URZ ;  /* 0x000001801e107890 */ /* 0x000fe2000ff1e0ff */
[----:B------:R-:W-:Y:S01]  /*1810*/  LOP3.LUT R0, R0, UR6, RZ, 0x3c, !PT ;  /* 0x0000000600007c12 */ /* 0x000fe2000f8e3cff */
[----:B------:R-:W-:Y:S02]  /*1820*/  ULEA UR5, UR25, UR13, 0x3 ;  /* 0x0000000d19057291 */ /* 0x000fe4000f8e18ff */
[----:B------:R-:W-:Y:S01]  /*1830*/  USHF.L.U32 UR34, UR4, 0x6, URZ ;  /* 0x0000000604227899 */ /* 0x000fe200080006ff */
[----:B-1----:R-:W-:Y:S01]  /*1840*/  SHF.L.U32 R2, R0, 0x1f, RZ ;  /* 0x0000001f00027819 */ /* 0x002fe200000006ff */
[----:B------:R-:W-:Y:S02]  /*1850*/  UIADD3.X UR19, UPT, UPT, URZ, UR31, URZ, UP1, !UPT ;  /* 0x0000001fff137290 */ /* 0x000fe40008ffe4ff */
[----:B------:R-:W-:-:S02]  /*1860*/  UIADD3 UR32, UPT, UPT, UR32, 0x10800, URZ ;  /* 0x0001080020207890 */ /* 0x000fc4000fffe0ff */
[----:B------:R-:W-:Y:S01]  /*1870*/  UIADD3 UR8, UPT, UPT, UR8, 0x1c800, URZ ;  /* 0x0001c80008087890 */ /* 0x000fe2000fffe0ff */
[----:B------:R3:W4:Y:S01]  /*1880*/  SYNCS.PHASECHK.TRANS64.TRYWAIT P0, [UR5+0x18], R2 ;  /* 0x00001802ff0075a7 */ /* 0x0007220008001105 */
[----:B------:R-:W-:Y:S01]  /*1890*/  UIADD3.X UR17, UPT, UPT, URZ, UR31, URZ, UP0, !UPT ;  /* 0x0000001fff117290 */ /* 0x000fe200087fe4ff */
[----:B------:R-:W-:Y:S01]  /*18a0*/  UMOV UR6, 0x0 ;  /* 0x0000000000067882 */ /* 0x000fe20000000000 */
[----:B------:R-:W-:Y:S01]  /*18b0*/  UMOV UR7, 0x10000000 ;  /* 0x1000000000077882 */ /* 0x000fe20000000000 */
[----:B------:R-:W-:Y:S01]  /*18c0*/  UMOV UR12, UR36 ;  /* 0x00000024000c7c82 */ /* 0x000fe20008000000 */
[----:B------:R-:W-:Y:S01]  /*18d0*/  UMOV UR9, UR33 ;  /* 0x0000002100097c82 */ /* 0x000fe20008000000 */
[----:B------:R-:W-:Y:S01]  /*18e0*/  UMOV UR10, UR34 ;  /* 0x00000022000a7c82 */ /* 0x000fe20008000000 */
[----:B------:R3:W-:Y:S01]  /*18f0*/  UTMALDG.3D [UR32], [UR18], desc[UR6] ;  /* 0x00000620120075b4 */ /* 0x0007e20008011000 */
[----:B------:R-:W-:Y:S01]  /*1900*/  UIADD3 UR4, UPT, UPT, UR4, 0x1, URZ ;  /* 0x0000000104047890 */ /* 0x000fe2000fffe0ff */
[----:B------:R-:W-:Y:S01]  /*1910*/  UMOV UR5, UR14 ;  /* 0x0000000e00057c82 */ /* 0x000fe20008000000 */
[----:B------:R-:W-:-:S02]  /*1920*/  UMOV UR20, UR25 ;  /* 0x0000001900147c82 */ /* 0x000fc40008000000 */
[----:B------:R-:W-:Y:S01]  /*1930*/  UISETP.NE.AND UP0, UPT, UR4, UR14, UPT ;  /* 0x0000000e0400728c */ /* 0x000fe2000bf05270 */
[----:B------:R3:W-:Y:S08]  /*1940*/  UTMALDG.3D [UR8], [UR16], desc[UR6] ;  /* 0x00000608100075b4 */ /* 0x0007f00008011000 */
[----:B------:R-:W-:Y:S05]  /*1950*/  BRA.U UP0, `(.L_x_25) ;  /* 0xfffffffd00607547 */ /* 0x000fea000b83ffff */
.L_x_20:
[----:B--2-4-:R-:W-:Y:S01]  /*1960*/  PLOP3.LUT P0, PT, PT, PT, UP3, 0x80, 0x8 ;  /* 0x000000000008781c */ /* 0x014fe20003f0f038 */
[----:B------:R-:W-:Y:S01]  /*1970*/  ULEA UR4, UR25, UR13, 0x3 ;  /* 0x0000000d19047291 */ /* 0x000fe2000f8e18ff */
[----:B-1-3--:R-:W-:Y:S01]  /*1980*/  SHF.L.U32 R2, R0, 0x1f, RZ ;  /* 0x0000001f00027819 */ /* 0x00afe200000006ff */
[----:B------:R-:W-:-:S10]  /*1990*/  UISETP.GT.AND UP0, UPT, UR29, UR28, UPT ;  /* 0x0000001c1d00728c */ /* 0x000fd4000bf04270 */
[----:B------:R-:W-:Y:S01]  /*19a0*/  @!P0 SYNCS.ARRIVE.TRANS64.A1T0 RZ, [UR13+0x78], RZ ;  /* 0x000078ffffff89a7 */ /* 0x000fe2000810000d */
[----:B------:R1:W2:Y:S01]  /*19b0*/  SYNCS.PHASECHK.TRANS64.TRYWAIT P0, [UR4+0x18], R2 ;  /* 0x00001802ff0075a7 */ /* 0x0002a20008001104 */
[----:B------:R-:W-:Y:S05]  /*19c0*/  BRA.U !UP0, `(.L_x_26) ;  /* 0x0000000108ac7547 */ /* 0x000fea000b800000 */
[----:B------:R-:W-:Y:S01]  /*19d0*/  UIADD3 UR4, UPT, UPT, UR26, UR5, URZ ;  /* 0x000000051a047290 */ /* 0x000fe2000fffe0ff */
[----:B------:R-:W-:-:S11]  /*19e0*/  UMOV UR34, UR25 ;  /* 0x0000001900227c82 */ /* 0x000fd60008000000 */
.L_x_31:
[----:B------:R-:W-:Y:S01]  /*19f0*/  ULEA UR17, UR34, UR13, 0x3 ;  /* 0x0000000d22117291 */ /* 0x000fe2000f8e18ff */
[----:B--2---:R-:W-:Y:S01]  /*1a00*/  @!P2 MOV R3, 0xc000 ;  /* 0x0000c0000003a802 */ /* 0x004fe20000000f00 */
[----:B--2-4-:R-:W-:Y:S10]  /*1a10*/  @P0 BRA `(.L_x_27) ;  /* 0x00000000000c0947 */ /* 0x014ff40003800000 */
[----:B-1----:R-:W-:-:S04]  /*1a20*/  SHF.L.U32 R2, R0, 0x1f, RZ ;  /* 0x0000001f00027819 */ /* 0x002fc800000006ff */
[----:B------:R-:W1:Y:S02]  /*1a30*/  SYNCS.PHASECHK.TRANS64.TRYWAIT P0, [UR17+0x18], R2 ;  /* 0x00001802ff0075a7 */ /* 0x000e640008001111 */
[----:B-1----:R-:W-:Y:S05]  /*1a40*/  @!P0 BRA `(.L_x_28) ;  /* 0x000000c000b88947 */ /* 0x002fea0003800000 */
.L_x_27:
[----:B------:R2:W-:Y:S01]  /*1a50*/  @!P2 SYNCS.ARRIVE.TRANS64 RZ, [UR17], R3 ;  /* 0x00000003ffffa9a7 */ /* 0x0005e20008000011 */
[----:B------:R-:W-:Y:S04]  /*1a60*/  BSSY.RECONVERGENT B0, `(.L_x_29) ;  /* 0x0000003000007945 */ /* 0x000fe80003800200 */
[----:B------:R-:W-:Y:S05]  /*1a70*/  @P1 BRA `(.L_x_30) ;  /* 0x0000000000041947 */ /* 0x000fea0003800000 */
[----:B------:R-:W-:Y:S05]  /*1a80*/  BPT.TRAP 0x1 ;  /* 0x000000040000795c */ /* 0x000fea0000300000 */
.L_x_30:
[----:B------:R-:W-:Y:S05]  /*1a90*/  BSYNC.RECONVERGENT B0 ;  /* 0x0000000000007941 */ /* 0x000fea0003800200 */
.L_x_29:
[----:B------:R-:W-:Y:S02]  /*1aa0*/  UIADD3 UR25, UPT, UPT, UR34, 0x1, URZ ;  /* 0x0000000122197890 */ /* 0x000fe4000fffe0ff */
[----:B------:R-:W-:Y:S02]  /*1ab0*/  ULEA UR16, UR34, UR13, 0xe ;  /* 0x0000000d22107291 */ /* 0x000fe4000f8e70ff */
[----:B------:R-:W-:Y:S02]  /*1ac0*/  UISETP.NE.AND UP0, UPT, UR25, 0x3, UPT ;  /* 0x000000031900788c */ /* 0x000fe4000bf05270 */
[----:B------:R-:W-:Y:S02]  /*1ad0*/  UIADD3 UR40, UP1, UPT, UR30, 0x80, URZ ;  /* 0x000000801e287890 */ /* 0x000fe4000ff3e0ff */
[----:B------:R-:W-:Y:S02]  /*1ae0*/  USEL UR7, URZ, 0x1, UP0 ;  /* 0x00000001ff077887 */ /* 0x000fe40008000000 */
[----:B------:R-:W-:-:S02]  /*1af0*/  USEL UR25, UR25, URZ, UP0 ;  /* 0x000000ff19197287 */ /* 0x000fc40008000000 */
[----:B------:R-:W-:Y:S02]  /*1b00*/  ULEA UR8, UR34, UR13, 0xf ;  /* 0x0000000d22087291 */ /* 0x000fe4000f8e78ff */
[----:B------:R-:W-:Y:S01]  /*1b10*/  ULEA UR6, UR25, UR13, 0x3 ;  /* 0x0000000d19067291 */ /* 0x000fe2000f8e18ff */
[----:B------:R-:W-:Y:S01]  /*1b20*/  LOP3.LUT R0, R0, UR7, RZ, 0x3c, !PT ;  /* 0x0000000700007c12 */ /* 0x000fe2000f8e3cff */
[----:B------:R-:W-:Y:S02]  /*1b30*/  UIADD3 UR32, UP0, UPT, UR30, 0x180, URZ ;  /* 0x000001801e207890 */ /* 0x000fe4000ff1e0ff */
[----:B------:R-:W-:Y:S01]  /*1b40*/  USHF.L.U32 UR18, UR5, 0x6, URZ ;  /* 0x0000000605127899 */ /* 0x000fe200080006ff */
[----:B-1----:R-:W-:Y:S01]  /*1b50*/  SHF.L.U32 R2, R0, 0x1f, RZ ;  /* 0x0000001f00027819 */ /* 0x002fe200000006ff */
[----:B------:R-:W-:Y:S02]  /*1b60*/  UIADD3 UR16, UPT, UPT, UR16, 0x10800, URZ ;  /* 0x0001080010107890 */ /* 0x000fe4000fffe0ff */
[----:B------:R-:W-:Y:S01]  /*1b70*/  UIADD3.X UR41, UPT, UPT, URZ, UR31, URZ, UP1, !UPT ;  /* 0x0000001fff297290 */ /* 0x000fe20008ffe4ff */
[----:B------:R3:W4:Y:S01]  /*1b80*/  SYNCS.PHASECHK.TRANS64.TRYWAIT P0, [UR6+0x18], R2 ;  /* 0x00001802ff0075a7 */ /* 0x0007220008001106 */
[----:B------:R-:W-:-:S02]  /*1b90*/  UIADD3 UR8, UPT, UPT, UR8, 0x1c800, URZ ;  /* 0x0001c80008087890 */ /* 0x000fc4000fffe0ff */
[----:B------:R-:W-:Y:S01]  /*1ba0*/  UIADD3.X UR33, UPT, UPT, URZ, UR31, URZ, UP0, !UPT ;  /* 0x0000001fff217290 */ /* 0x000fe200087fe4ff */
[----:B------:R-:W-:Y:S01]  /*1bb0*/  UMOV UR6, 0x0 ;  /* 0x0000000000067882 */ /* 0x000fe20000000000 */
[----:B------:R-:W-:Y:S01]  /*1bc0*/  UMOV UR7, 0x10000000 ;  /* 0x1000000000077882 */ /* 0x000fe20000000000 */
[----:B------:R-:W-:Y:S01]  /*1bd0*/  UMOV UR19, UR35 ;  /* 0x0000002300137c82 */ /* 0x000fe20008000000 */
[----:B------:R-:W-:Y:S01]  /*1be0*/  UMOV UR20, UR36 ;  /* 0x0000002400147c82 */ /* 0x000fe20008000000 */
[----:B------:R-:W-:Y:S01]  /*1bf0*/  UMOV UR12, UR36 ;  /* 0x00000024000c7c82 */ /* 0x000fe20008000000 */
[----:B------:R-:W-:Y:S01]  /*1c00*/  UMOV UR9, UR17 ;  /* 0x0000001100097c82 */ /* 0x000fe20008000000 */
[----:B------:R-:W-:Y:S01]  /*1c10*/  UMOV UR10, UR18 ;  /* 0x00000012000a7c82 */ /* 0x000fe20008000000 */
[----:B------:R3:W-:Y:S01]  /*1c20*/  UTMALDG.3D [UR16], [UR40], desc[UR6] ;  /* 0x00000610280075b4 */ /* 0x0007e20008011000 */
[----:B------:R-:W-:Y:S01]  /*1c30*/  UIADD3 UR5, UPT, UPT, UR5, 0x1, URZ ;  /* 0x0000000105057890 */ /* 0x000fe2000fffe0ff */
[----:B------:R-:W-:-:S03]  /*1c40*/  UMOV UR34, UR25 ;  /* 0x0000001900227c82 */ /* 0x000fc60008000000 */
[----:B------:R-:W-:Y:S01]  /*1c50*/  UISETP.NE.AND UP0, UPT, UR5, UR4, UPT ;  /* 0x000000040500728c */ /* 0x000fe2000bf05270 */
[----:B------:R3:W-:Y:S08]  /*1c60*/  UTMALDG.3D [UR8], [UR32], desc[UR6] ;  /* 0x00000608200075b4 */ /* 0x0007f00008011000 */
[----:B---3--:R-:W-:Y:S05]  /*1c70*/  BRA.U UP0, `(.L_x_31) ;  /* 0xfffffffd005c7547 */ /* 0x008fea000b83ffff */
.L_x_26:
[C---:B--2---:R-:W-:Y:S01]  /*1c80*/  LEA R3, R9.reuse, UR13, 0x3 ;  /* 0x0000000d09037c11 */ /* 0x044fe2000f8e18ff */
[----:B------:R-:W-:Y:S01]  /*1c90*/  NOP ;  /* 0x0000000000007918 */ /* 0x000fe20000000000 */
[----:B-1----:R-:W-:Y:S02]  /*1ca0*/  SHF.L.U32 R2, R12, 0x1f, RZ ;  /* 0x0000001f0c027819 */ /* 0x002fe400000006ff */
[----:B------:R-:W-:Y:S02]  /*1cb0*/  LEA R4, R9, UR13, 0x4 ;  /* 0x0000000d09047c11 */ /* 0x000fe4000f8e20ff */
[----:B----4-:R-:W1:Y:S02]  /*1cc0*/  SYNCS.PHASECHK.TRANS64.TRYWAIT P0, [R3+URZ+0x80], R2 ;  /* 0x00008002030075a7 */ /* 0x010e6400080011ff */
[----:B-1----:R-:W-:Y:S05]  /*1cd0*/  @!P0 BRA `(.L_x_32) ;  /* 0x000000c0002c8947 */ /* 0x002fea0003800000 */
.L_x_307:
[----:B------:R-:W2:Y:S01]  /*1ce0*/  LDS.128 R4, [R4+0xf0] ;  /* 0x0000f00004047984 */ /* 0x000ea20000000c00 */
[----:B------:R-:W-:Y:S01]  /*1cf0*/  UISETP.GE.AND UP0, UPT, UR37, 0x1, UPT ;  /* 0x000000012500788c */ /* 0x000fe2000bf06270 */
[----:B------:R-:W-:Y:S01]  /*1d00*/  @!PT LDS RZ, [RZ] ;  /* 0x00000000fffff984 */ /* 0x000fe20000000800 */
[----:B------:R-:W-:Y:S01]  /*1d10*/  @!PT LDS RZ, [RZ] ;  /* 0x00000000fffff984 */ /* 0x000fe20000000800 */
[----:B------:R-:W-:Y:S01]  /*1d20*/  @!PT LDS RZ, [RZ] ;  /* 0x00000000fffff984 */ /* 0x000fe20000000800 */
[----:B------:R-:W-:Y:S01]  /*1d30*/  @!PT LDS RZ, [RZ] ;  /* 0x00000000fffff984 */ /* 0x000fe20000000800 */
[----:B------:R3:W-:Y:S06]  /*1d40*/  MEMBAR.ALL.CTA ;  /* 0x0000000000007992 */ /* 0x0007ec0000008000 */
[----:B---3--:R-:W3:Y:S01]  /*1d50*/  FENCE.VIEW.ASYNC.S ;  /* 0x00000000000073c6 */ /* 0x008ee20000000000 */
[----:B--2---:R-:W-:-:S13]  /*1d60*/  LOP3.LUT P0, RZ, R6, 0x1, RZ, 0xc0, !PT ;  /* 0x0000000106ff7812 */ /* 0x004fda000780c0ff */
[----:B---3--:R-:W-:Y:S01]  /*1d70*/  VOTEU.ANY UP1, P0 ;  /* 0x0000000000ff7886 */ /* 0x008fe20000020100 */
[----:B------:R-:W-:-:S13]  /*1d80*/  PLOP3.LUT P0, PT, PT, PT, UP1, 0x80, 0x8 ;  /* 0x000000000008781c */ /* 0x000fda0003f0f018 */
[----:B-1----:R-:W-:Y:S02]  /*1d90*/  @P0 LOP3.LUT R2, R5, 0xffff, RZ, 0xc0, !PT ;  /* 0x0000ffff05020812 */ /* 0x002fe400078ec0ff */
[----:B------:R-:W-:Y:S02]  /*1da0*/  @P0 MOV R8, R4 ;  /* 0x0000000400080202 */ /* 0x000fe40000000f00 */
[----:B------:R-:W-:Y:S01]  /*1db0*/  @P0 R2UR UR5, R2 ;  /* 0x00000000020502ca */ /* 0x000fe200000e0000 */
[----:B------:R-:W-:Y:S01]  /*1dc0*/  VIADD R2, R3, 0x90 ;  /* 0x0000009003027836 */ /* 0x000fe20000000000 */
[----:B------:R-:W-:Y:S02]  /*1dd0*/  @P0 SHF.R.U32.HI R4, RZ, 0x10, R5 ;  /* 0x00000010ff040819 */ /* 0x000fe40000011605 */
[----:B------:R-:W-:Y:S02]  /*1de0*/  @P0 R2UR UR6, R8 ;  /* 0x00000000080602ca */ /* 0x000fe400000e0000 */
[----:B------:R-:W-:-:S02]  /*1df0*/  PRMT R2, RZ, 0x654, R2 ;  /* 0x00000654ff027816 */ /* 0x000fc40000000002 */
[----:B------:R-:W-:Y:S02]  /*1e00*/  @P0 R2UR UR4, R4 ;  /* 0x00000000040402ca */ /* 0x000fe400000e0000 */
[----:B------:R1:W-:Y:S03]  /*1e10*/  SYNCS.ARRIVE.TRANS64.RED.A1T0 RZ, [R2+URZ], RZ ;  /* 0x000000ff02ff79a7 */ /* 0x0003e600081004ff */
[----:B------:R-:W-:-:S04]  /*1e20*/  @UP1 UMOV UR23, UR5 ;  /* 0x0000000500171c82 */ /* 0x000fc80008000000 */
[----:B------:R-:W-:-:S04]  /*1e30*/  @UP1 UMOV UR24, UR6 ;  /* 0x0000000600181c82 */ /* 0x000fc80008000000 */
[----:B------:R-:W-:Y:S01]  /*1e40*/  @UP1 UMOV UR36, UR4 ;  /* 0x0000000400241c82 */ /* 0x000fe20008000000 */
[----:B------:R-:W-:Y:S05]  /*1e50*/  BRA.U !UP0, `(.L_x_33) ;  /* 0x0000000108b87547 */ /* 0x000fea000b800000 */
[----:B------:R-:W2:Y:S01]  /*1e60*/  LDCU.128 UR4, c[0x0][0xb10] ;  /* 0x00016200ff0477ac */ /* 0x000ea20008000c00 */
[----:B------:R-:W3:Y:S01]  /*1e70*/  LDCU UR10, c[0x0][0xb20] ;  /* 0x00016400ff0a77ac */ /* 0x000ee20008000800 */
[----:B------:R-:W4:Y:S01]  /*1e80*/  LDCU UR11, c[0x0][0xb0c] ;  /* 0x00016180ff0b77ac */ /* 0x000f220008000800 */
[----:B------:R-:W1:Y:S01]  /*1e90*/  LDCU.64 UR8, c[0x0][0xb28] ;  /* 0x00016500ff0877ac */ /* 0x000e620008000a00 */
[----:B------:R-:W-:Y:S02]  /*1ea0*/  UISETP.NE.AND UP3, UPT, UR37, 0x1, UPT ;  /* 0x000000012500788c */ /* 0x000fe4000bf65270 */
[----:B--2---:R-:W-:Y:S02]  /*1eb0*/  UIMAD.WIDE.U32 UR32, UR15, UR7, URZ ;  /* 0x000000070f2072a5 */ /* 0x004fe4000f8e00ff */
[----:B------:R-:W-:Y:S02]  /*1ec0*/  UIMAD.WIDE.U32 UR16, UR23, UR7, URZ ;  /* 0x00000007171072a5 */ /* 0x000fe4000f8e00ff */
[----:B------:R-:W-:-:S02]  /*1ed0*/  UIMAD.WIDE.U32 UR18, UR22, UR4, URZ ;  /* 0x00000004161272a5 */ /* 0x000fc4000f8e00ff */
[----:B------:R-:W-:Y:S01]  /*1ee0*/  UISETP.NE.AND UP0, UPT, UR6, 0x1, UPT ;  /* 0x000000010600788c */ /* 0x000fe2000bf05270 */
[----:B------:R-:W-:Y:S01]  /*1ef0*/  UMOV UR7, UR33 ;  /* 0x0000002100077c82 */ /* 0x000fe20008000000 */
[----:B----4-:R-:W-:Y:S02]  /*1f00*/  UISETP.NE.AND UP2, UPT, UR11, 0x1, UPT ;  /* 0x000000010b00788c */ /* 0x010fe4000bf45270 */
[----:B---3--:R-:W-:Y:S02]  /*1f10*/  USHF.R.U32.HI UR7, URZ, UR10, UR7 ;  /* 0x0000000aff077299 */ /* 0x008fe40008011607 */
[----:B------:R-:W-:Y:S02]  /*1f20*/  USHF.R.U32.HI UR12, URZ, UR5, UR19 ;  /* 0x00000005ff0c7299 */ /* 0x000fe40008011613 */
[----:B------:R-:W-:Y:S02]  /*1f30*/  USEL UR7, UR15, UR7, !UP0 ;  /* 0x000000070f077287 */ /* 0x000fe4000c000000 */
[----:B------:R-:W-:-:S02]  /*1f40*/  USEL UR12, UR22, UR12, !UP2 ;  /* 0x0000000c160c7287 */ /* 0x000fc4000d000000 */
[----:B-1----:R-:W-:Y:S02]  /*1f50*/  UIMAD.WIDE.U32 UR32, UR7, UR8, URZ ;  /* 0x00000008072072a5 */ /* 0x002fe4000f8e00ff */
        /* <DEDUP_REMOVED lines=30> */
.L_x_33:
[----:B------:R-:W2:Y:S02]  /*2140*/  LDCU UR4, c[0x0][0xb30] ;  /* 0x00016600ff0477ac */ /* 0x000ea40008000800 */
[----:B--2---:R-:W-:-:S09]  /*2150*/  UISETP.NE.AND UP0, UPT, UR4, 0x1, UPT ;  /* 0x000000010400788c */ /* 0x004fd2000bf05270 */
[----:B------:R-:W-:Y:S05]  /*2160*/  BRA.U UP0, `(.L_x_34) ;  /* 0x0000000100407547 */ /* 0x000fea000b800000 */
[----:B------:R-:W2:Y:S01]  /*2170*/  LDCU.128 UR4, c[0x0][0xb10] ;  /* 0x00016200ff0477ac */ /* 0x000ea20008000c00 */
[----:B------:R-:W3:Y:S01]  /*2180*/  LDCU UR9, c[0x0][0xb0c] ;  /* 0x00016180ff0977ac */ /* 0x000ee20008000800 */
[----:B------:R-:W4:Y:S01]  /*2190*/  LDCU UR8, c[0x0][0xb20] ;  /* 0x00016400ff0877ac */ /* 0x000f220008000800 */
[----:B--2---:R-:W-:Y:S02]  /*21a0*/  UIMAD.WIDE.U32 UR16, UR24, UR4, URZ ;  /* 0x00000004181072a5 */ /* 0x004fe4000f8e00ff */
[----:B------:R-:W-:Y:S02]  /*21b0*/  UIMAD.WIDE.U32 UR10, UR23, UR7, URZ ;  /* 0x00000007170a72a5 */ /* 0x000fe4000f8e00ff */
[----:B---3--:R-:W-:Y:S02]  /*21c0*/  UISETP.NE.AND UP2, UPT, UR9, 0x1, UPT ;  /* 0x000000010900788c */ /* 0x008fe4000bf45270 */
[----:B------:R-:W-:Y:S01]  /*21d0*/  UISETP.NE.AND UP0, UPT, UR6, 0x1, UPT ;  /* 0x000000010600788c */ /* 0x000fe2000bf05270 */
[----:B------:R-:W-:Y:S01]  /*21e0*/  UMOV UR7, UR17 ;  /* 0x0000001100077c82 */ /* 0x000fe20008000000 */
[----:B----4-:R-:W-:-:S02]  /*21f0*/  USHF.R.U32.HI UR8, URZ, UR8, UR11 ;  /* 0x00000008ff087299 */ /* 0x010fc4000801160b */
[----:B------:R-:W-:Y:S02]  /*2200*/  USHF.R.U32.HI UR5, URZ, UR5, UR7 ;  /* 0x00000005ff057299 */ /* 0x000fe40008011607 */
[----:B------:R-:W-:Y:S02]  /*2210*/  USEL UR8, UR23, UR8, !UP0 ;  /* 0x0000000817087287 */ /* 0x000fe4000c000000 */
[----:B------:R-:W-:-:S04]  /*2220*/  USEL UR5, UR24, UR5, !UP2 ;  /* 0x0000000518057287 */ /* 0x000fc8000d000000 */
[----:B------:R-:W-:Y:S02]  /*2230*/  UIADD3 UR4, UPT, UPT, UR5, -UR8, URZ ;  /* 0x8000000805047290 */ /* 0x000fe4000fffe0ff */
[----:B------:R-:W-:Y:S02]  /*2240*/  UIADD3 UR5, UPT, UPT, -UR5, UR8, URZ ;  /* 0x0000000805057290 */ /* 0x000fe4000fffe1ff */
[----:B------:R-:W-:Y:S02]  /*2250*/  UIMAD UR23, UR4, UR6, UR23 ;  /* 0x00000006041772a4 */ /* 0x000fe4000f8e0217 */
[----:B------:R-:W-:-:S12]  /*2260*/  UIMAD UR24, UR5, UR9, UR24 ;  /* 0x00000009051872a4 */ /* 0x000fd8000f8e0218 */
.L_x_34:
[----:B-1----:R-:W-:Y:S01]  /*2270*/  VIADD R2, R9, 0x1 ;  /* 0x0000000109027836 */ /* 0x002fe20000000000 */
[----:B------:R-:W-:Y:S02]  /*2280*/  UIADD3 UR47, UPT, UPT, UR24, UR39, URZ ;  /* 0x00000027182f7290 */ /* 0x000fe4000fffe0ff */
[----:B------:R-:W-:Y:S02]  /*2290*/  UIADD3 UR46, UPT, UPT, UR23, UR38, URZ ;  /* 0x00000026172e7290 */ /* 0x000fe4000fffe0ff */
[----:B------:R-:W-:Y:S01]  /*22a0*/  ISETP.NE.AND P0, PT, R2, 0x2, PT ;  /* 0x000000020200780c */ /* 0x000fe20003f05270 */
[----:B------:R-:W-:-:S03]  /*22b0*/  UPLOP3.LUT UP3, UPT, UPT, UPT, UPT, 0x80, 0x8 ;  /* 0x000000000008789c */ /* 0x000fc60003f6f070 */
[----:B------:R-:W-:Y:S02]  /*22c0*/  SEL R3, RZ, 0x1, P0 ;  /* 0x00000001ff037807 */ /* 0x000fe40000000000 */
[----:B------:R-:W-:Y:S02]  /*22d0*/  SEL R9, R2, RZ, P0 ;  /* 0x000000ff02097207 */ /* 0x000fe40000000000 */
[----:B------:R-:W-:Y:S01]  /*22e0*/  LOP3.LUT R12, R12, R3, RZ, 0x3c, !PT ;  /* 0x000000030c0c7212 */ /* 0x000fe200078e3cff */
[----:B------:R-:W-:Y:S06]  /*22f0*/  BRA.U UP1, `(.L_x_35) ;  /* 0xfffffff101887547 */ /* 0x000fec000b83ffff */
[----:B------:R-:W-:Y:S01]  /*2300*/  UIADD3 UR13, UPT, UPT, UR13, 0x18, URZ ;  /* 0x000000180d0d7890 */ /* 0x000fe2000fffe0ff */
[----:B------:R-:W-:-:S03]  /*2310*/  SHF.L.U32 R2, R0, 0x1f, RZ ;  /* 0x0000001f00027819 */ /* 0x000fc600000006ff */
[----:B------:R-:W-:-:S09]  /*2320*/  ULEA UR4, UR25, UR13, 0x3 ;  /* 0x0000000d19047291 */ /* 0x000fd2000f8e18ff */
[----:B------:R-:W1:Y:S02]  /*2330*/  SYNCS.PHASECHK.TRANS64.TRYWAIT P0, [UR4], R2 ;  /* 0x00000002ff0075a7 */ /* 0x000e640008001104 */
[----:B-1----:R-:W-:Y:S05]  /*2340*/  @!P0 BRA `(.L_x_36) ;  /* 0x000000b800a48947 */ /* 0x002fea0003800000 */
.L_x_309:
[----:B------:R-:W-:-:S04]  /*2350*/  UIADD3 UR5, UPT, UPT, UR25, 0x1, URZ ;  /* 0x0000000119057890 */ /* 0x000fc8000fffe0ff */
[----:B------:R-:W-:-:S04]  /*2360*/  UISETP.NE.AND UP0, UPT, UR5, 0x3, UPT ;  /* 0x000000030500788c */ /* 0x000fc8000bf05270 */
[----:B------:R-:W-:Y:S02]  /*2370*/  USEL UR6, URZ, 0x1, UP0 ;  /* 0x00000001ff067887 */ /* 0x000fe40008000000 */
[----:B------:R-:W-:-:S04]  /*2380*/  USEL UR5, UR5, URZ, UP0 ;  /* 0x000000ff05057287 */ /* 0x000fc80008000000 */
[----:B------:R-:W-:Y:S01]  /*2390*/  ULEA UR4, UR5, UR13, 0x3 ;  /* 0x0000000d05047291 */ /* 0x000fe2000f8e18ff */
[----:B------:R-:W-:-:S04]  /*23a0*/  LOP3.LUT R0, R0, UR6, RZ, 0x3c, !PT ;  /* 0x0000000600007c12 */ /* 0x000fc8000f8e3cff */
[----:B-1----:R-:W-:-:S04]  /*23b0*/  SHF.L.U32 R2, R0, 0x1f, RZ ;  /* 0x0000001f00027819 */ /* 0x002fc800000006ff */
[----:B------:R-:W1:Y:S02]  /*23c0*/  SYNCS.PHASECHK.TRANS64.TRYWAIT P0, [UR4], R2 ;  /* 0x00000002ff0075a7 */ /* 0x000e640008001104 */
[----:B-1----:R-:W-:Y:S05]  /*23d0*/  @!P0 BRA `(.L_x_37) ;  /* 0x000000b800988947 */ /* 0x002fea0003800000 */
.L_x_311:
[----:B------:R-:W-:-:S04]  /*23e0*/  UIADD3 UR5, UPT, UPT, UR5, 0x1, URZ ;  /* 0x0000000105057890 */ /* 0x000fc8000fffe0ff */
[----:B------:R-:W-:-:S04]  /*23f0*/  UISETP.NE.AND UP0, UPT, UR5, 0x3, UPT ;  /* 0x000000030500788c */ /* 0x000fc8000bf05270 */
[----:B------:R-:W-:Y:S02]  /*2400*/  USEL UR4, URZ, 0x1, UP0 ;  /* 0x00000001ff047887 */ /* 0x000fe40008000000 */
[----:B------:R-:W-:-:S04]  /*2410*/  USEL UR5, UR5, URZ, UP0 ;  /* 0x000000ff05057287 */ /* 0x000fc80008000000 */
[----:B------:R-:W-:Y:S01]  /*2420*/  ULEA UR5, UR5, UR13, 0x3 ;  /* 0x0000000d05057291 */ /* 0x000fe2000f8e18ff */
[----:B-1----:R-:W-:-:S04]  /*2430*/  LOP3.LUT R2, R0, UR4, RZ, 0x3c, !PT ;  /* 0x0000000400027c12 */ /* 0x002fc8000f8e3cff */
[----:B------:R-:W-:Y:S01]  /*2440*/  SHF.L.U32 R2, R2, 0x1f, RZ ;  /* 0x0000001f02027819 */ /* 0x000fe200000006ff */
[----:B------:R-:W-:-:S07]  /*2450*/  IMAD.U32 R0, RZ, RZ, UR5 ;  /* 0x00000005ff007e24 */ /* 0x000fce000f8e00ff */
.L_x_38:
[----:B-1----:R1:W2:Y:S02]  /*2460*/  SYNCS.PHASECHK.TRANS64.TRYWAIT P0, [R0+URZ], R2 ;  /* 0x00000002000075a7 */ /* 0x0022a400080011ff */
[----:B--2---:R-:W-:Y:S05]  /*2470*/  @!P0 NANOSLEEP.SYNCS 0x989680 ;  /* 0x009896800000895d */ /* 0x004fea0003900000 */
[----:B------:R-:W2:Y:S02]  /*2480*/  @!P0 SYNCS.PHASECHK.TRANS64 P0, [R0+URZ], R2 ;  /* 0x00000002000085a7 */ /* 0x000ea400080010ff */
[----:B--2---:R-:W-:Y:S05]  /*2490*/  @P0 EXIT ;  /* 0x000000000000094d */ /* 0x004fea0003800000 */
[----:B------:R-:W-:Y:S05]  /*24a0*/  BRA `(.L_x_38) ;  /* 0xfffffffc00ec7947 */ /* 0x000fea000383ffff */
.L_x_17:
[----:B------:R-:W-:-:S04]  /*24b0*/  UISETP.NE.AND UP0, UPT, UR21, URZ, UPT ;  /* 0x000000ff1500728c */ /* 0x000fc8000bf05270 */
[----:B------:R-:W-:-:S09]  /*24c0*/  UISETP.NE.OR UP0, UPT, UR10, 0x1, UP0 ;  /* 0x000000010a00788c */ /* 0x000fd20008705670 */
[----:B------:R-:W-:Y:S05]  /*24d0*/  BRA.U UP0, `(.L_x_39) ;  /* 0x0000000500507547 */ /* 0x000fea000b800000 */
[----:B------:R-:W-:Y:S01]  /*24e0*/  HFMA2 R9, -RZ, RZ, 0, 0 ;  /* 0x00000000ff097431 */ /* 0x000fe200000001ff */
[----:B------:R-:W-:Y:S01]  /*24f0*/  ISETP.NE.AND P2, PT, R14, RZ, PT ;  /* 0x000000ff0e00720c */ /* 0x000fe20003f45270 */
[----:B------:R-:W-:Y:S01]  /*2500*/  IMAD.MOV.U32 R10, RZ, RZ, 0x1 ;  /* 0x00000001ff0a7424 */ /* 0x000fe200078e00ff */
[----:B------:R-:W-:Y:S01]  /*2510*/  MOV R4, RZ ;  /* 0x000000ff00047202 */ /* 0x000fe20000000f00 */
[----:B------:R-:W-:Y:S01]  /*2520*/  IMAD.MOV.U32 R12, RZ, RZ, RZ ;  /* 0x000000ffff0c7224 */ /* 0x000fe200078e00ff */
[----:B------:R-:W-:Y:S01]  /*2530*/  UMOV UR4, 0x400 ;  /* 0x0000040000047882 */ /* 0x000fe20000000000 */
[----:B------:R-:W-:Y:S01]  /*2540*/  IMAD.MOV.U32 R11, RZ, RZ, RZ ;  /* 0x000000ffff0b7224 */ /* 0x000fe200078e00ff */
[----:B------:R-:W-:Y:S01]  /*2550*/  ULEA UR21, UR21, UR4, 0x18 ;  /* 0x0000000415157291 */ /* 0x000fe2000f8ec0ff */
[----:B------:R-:W-:-:S11]  /*2560*/  UMOV UR6, URZ ;  /* 0x000000ff00067c82 */ /* 0x000fd60008000000 */
.L_x_43:
[----:B------:R-:W-:Y:S02]  /*2570*/  LEA R0, R4, UR21, 0x3 ;  /* 0x0000001504007c11 */ /* 0x000fe4000f8e18ff */
[----:B------:R-:W-:-:S03]  /*2580*/  SHF.L.U32 R2, R11, 0x1f, RZ ;  /* 0x0000001f0b027819 */ /* 0x000fc600000006ff */
[----:B------:R-:W-:Y:S01]  /*2590*/  VIADD R3, R0, 0xd0 ;  /* 0x000000d000037836 */ /* 0x000fe20000000000 */
[----:B------:R-:W2:Y:S02]  /*25a0*/  SYNCS.PHASECHK.TRANS64.TRYWAIT P0, [R0+URZ+0xc0], R2 ;  /* 0x0000c002000075a7 */ /* 0x000ea400080011ff */
[----:B--2---:R-:W-:Y:S05]  /*25b0*/  @!P0 BRA `(.L_x_40) ;  /* 0x000000b800388947 */ /* 0x004fea0003800000 */
.L_x_312:
[----:B------:R-:W-:Y:S01]  /*25c0*/  ULEA UR5, UR6, UR21, 0x3 ;  /* 0x0000001506057291 */ /* 0x000fe2000f8e18ff */
[----:B--2---:R-:W-:Y:S01]  /*25d0*/  PRMT R0, RZ, 0x654, R3 ;  /* 0x00000654ff007816 */ /* 0x004fe20000000003 */
[----:B------:R-:W-:Y:S01]  /*25e0*/  @!P2 IMAD.MOV.U32 R5, RZ, RZ, 0x10 ;  /* 0x00000010ff05a424 */ /* 0x000fe200078e00ff */
[----:B------:R-:W-:Y:S01]  /*25f0*/  SHF.L.U32 R2, R10, 0x1f, RZ ;  /* 0x0000001f0a027819 */ /* 0x000fe200000006ff */
[----:B------:R-:W-:Y:S01]  /*2600*/  UIADD3 UR4, UPT, UPT, UR5, 0x80, URZ ;  /* 0x0000008005047890 */ /* 0x000fe2000fffe0ff */
[----:B------:R2:W-:Y:S04]  /*2610*/  SYNCS.ARRIVE.TRANS64.RED.A1T0 RZ, [R0+URZ], RZ ;  /* 0x000000ff00ff79a7 */ /* 0x0005e800081004ff */
[----:B------:R-:W3:Y:S01]  /*2620*/  SYNCS.PHASECHK.TRANS64.TRYWAIT P0, [UR5+0x90], R2 ;  /* 0x00009002ff0075a7 */ /* 0x000ee20008001105 */
[----:B--2---:R-:W-:-:S05]  /*2630*/  IMAD.U32 R0, RZ, RZ, UR4 ;  /* 0x00000004ff007e24 */ /* 0x004fca000f8e00ff */
[----:B------:R-:W-:Y:S01]  /*2640*/  PRMT R0, R14, 0x654, R0 ;  /* 0x000006540e007816 */ /* 0x000fe20000000000 */
[----:B---3--:R-:W-:Y:S06]  /*2650*/  @!P0 BRA `(.L_x_41) ;  /* 0x000000b800248947 */ /* 0x008fec0003800000 */
.L_x_314:
[----:B------:R-:W-:Y:S01]  /*2660*/  ULEA UR4, UR6, UR21, 0x4 ;  /* 0x0000001506047291 */ /* 0x000fe2000f8e20ff */
[----:B------:R-:W-:Y:S01]  /*2670*/  SEL R13, R0, R13, !P2 ;  /* 0x0000000d000d7207 */ /* 0x000fe20005000000 */
[----:B------:R-:W-:Y:S01]  /*2680*/  UIADD3 UR5, UPT, UPT, UR5, 0x80, URZ ;  /* 0x0000008005057890 */ /* 0x000fe2000fffe0ff */
[----:B------:R-:W-:Y:S01]  /*2690*/  LEA R0, R9, UR21, 0x3 ;  /* 0x0000001509007c11 */ /* 0x000fe2000f8e18ff */
[----:B------:R-:W-:Y:S01]  /*26a0*/  UIADD3 UR4, UPT, UPT, UR4, 0xf0, URZ ;  /* 0x000000f004047890 */ /* 0x000fe2000fffe0ff */
[----:B--2---:R-:W-:Y:S01]  /*26b0*/  SHF.L.U32 R2, R12, 0x1f, RZ ;  /* 0x0000001f0c027819 */ /* 0x004fe200000006ff */
[----:B------:R2:W-:Y:S01]  /*26c0*/  @!P2 SYNCS.ARRIVE.TRANS64.RED RZ, [R13+URZ], R5 ;  /* 0x000000050dffa9a7 */ /* 0x0005e200080004ff */
[----:B------:R-:W-:Y:S01]  /*26d0*/  UIADD3 UR6, UPT, UPT, UR6, 0x1, URZ ;  /* 0x0000000106067890 */ /* 0x000fe2000fffe0ff */
[----:B------:R-:W-:-:S03]  /*26e0*/  VIADD R8, R4, 0x1 ;  /* 0x0000000104087836 */ /* 0x000fc60000000000 */
[----:B------:R-:W-:Y:S02]  /*26f0*/  UISETP.NE.AND UP0, UPT, UR6, 0x2, UPT ;  /* 0x000000020600788c */ /* 0x000fe4000bf05270 */
[----:B------:R-:W-:Y:S06]  /*2700*/  UGETNEXTWORKID.BROADCAST [UR4], [UR5] ;  /* 0x00000000040073ca */ /* 0x000fec0008000100 */
[----:B------:R-:W-:Y:S01]  /*2710*/  USEL UR4, URZ, 0x1, UP0 ;  /* 0x00000001ff047887 */ /* 0x000fe20008000000 */
[----:B------:R-:W-:Y:S01]  /*2720*/  ISETP.NE.AND P0, PT, R8, 0x2, PT ;  /* 0x000000020800780c */ /* 0x000fe20003f05270 */
[----:B------:R-:W-:Y:S01]  /*2730*/  USEL UR6, UR6, URZ, UP0 ;  /* 0x000000ff06067287 */ /* 0x000fe20008000000 */
[----:B------:R-:W3:Y:S03]  /*2740*/  SYNCS.PHASECHK.TRANS64.TRYWAIT P1, [R0+URZ+0x80], R2 ;  /* 0x00008002000075a7 */ /* 0x000ee600080211ff */
[----:B------:R-:W-:Y:S01]  /*2750*/  LOP3.LUT R10, R10, UR4, RZ, 0x3c, !PT ;  /* 0x000000040a0a7c12 */ /* 0x000fe2000f8e3cff */
[----:B--23--:R-:W-:Y:S07]  /*2760*/  @!P1 BRA `(.L_x_42) ;  /* 0x000000b400f89947 */ /* 0x00cfee0003800000 */
.L_x_315:
[----:B--2---:R-:W-:Y:S01]  /*2770*/  LEA R2, R9, UR21, 0x4 ;  /* 0x0000001509027c11 */ /* 0x004fe2000f8e20ff */
[----:B------:R-:W-:-:S04]  /*2780*/  VIADD R0, R0, 0x90 ;  /* 0x0000009000007836 */ /* 0x000fc80000000000 */
[----:B------:R2:W3:Y:S01]  /*2790*/  LDS.128 R4, [R2+0xf0] ;  /* 0x0000f00002047984 */ /* 0x0004e20000000c00 */
[----:B------:R-:W-:Y:S01]  /*27a0*/  PRMT R0, RZ, 0x654, R0 ;  /* 0x00000654ff007816 */ /* 0x000fe20000000000 */
[----:B------:R-:W-:Y:S01]  /*27b0*/  @!PT LDS RZ, [RZ] ;  /* 0x00000000fffff984 */ /* 0x000fe20000000800 */
[----:B------:R-:W-:Y:S01]  /*27c0*/  @!PT LDS RZ, [RZ] ;  /* 0x00000000fffff984 */ /* 0x000fe20000000800 */
[----:B------:R-:W-:Y:S01]  /*27d0*/  @!PT LDS RZ, [RZ] ;  /* 0x00000000fffff984 */ /* 0x000fe20000000800 */
[----:B------:R-:W-:Y:S01]  /*27e0*/  @!PT LDS RZ, [RZ] ;  /* 0x00000000fffff984 */ /* 0x000fe20000000800 */
[----:B------:R4:W-:Y:S06]  /*27f0*/  MEMBAR.ALL.CTA ;  /* 0x0000000000007992 */ /* 0x0009ec0000008000 */
[----:B----4-:R-:W4:Y:S01]  /*2800*/  FENCE.VIEW.ASYNC.S ;  /* 0x00000000000073c6 */ /* 0x010f220000000000 */
[----:B--2---:R-:W-:-:S04]  /*2810*/  SEL R2, RZ, 0x1, P0 ;  /* 0x00000001ff027807 */ /* 0x004fc80000000000 */
[----:B------:R-:W-:Y:S01]  /*2820*/  LOP3.LUT R11, R11, R2, RZ, 0x3c, !PT ;  /* 0x000000020b0b7212 */ /* 0x000fe200078e3cff */
[----:B----4-:R2:W-:Y:S01]  /*2830*/  SYNCS.ARRIVE.TRANS64.RED.A1T0 RZ, [R0+URZ], RZ ;  /* 0x000000ff00ff79a7 */ /* 0x0105e200081004ff */
[----:B---3--:R-:W-:Y:S02]  /*2840*/  LOP3.LUT P3, RZ, R6, 0x1, RZ, 0xc0, !PT ;  /* 0x0000000106ff7812 */ /* 0x008fe4000786c0ff */
[----:B------:R-:W-:Y:S01]  /*2850*/  SEL R4, R8, RZ, P0 ;  /* 0x000000ff08047207 */ /* 0x000fe20000000000 */
[----:B--2---:R-:W-:-:S05]  /*2860*/  VIADD R0, R9, 0x1 ;  /* 0x0000000109007836 */ /* 0x004fca0000000000 */
[----:B------:R-:W-:-:S04]  /*2870*/  ISETP.NE.AND P1, PT, R0, 0x2, PT ;  /* 0x000000020000780c */ /* 0x000fc80003f25270 */
[----:B------:R-:W-:Y:S02]  /*2880*/  SEL R3, RZ, 0x1, P1 ;  /* 0x00000001ff037807 */ /* 0x000fe40000800000 */
[----:B------:R-:W-:Y:S02]  /*2890*/  SEL R9, R0, RZ, P1 ;  /* 0x000000ff00097207 */ /* 0x000fe40000800000 */
[----:B------:R-:W-:Y:S01]  /*28a0*/  LOP3.LUT R12, R12, R3, RZ, 0x3c, !PT ;  /* 0x000000030c0c7212 */ /* 0x000fe200078e3cff */
[----:B------:R-:W-:Y:S06]  /*28b0*/  @P3 BRA `(.L_x_43) ;  /* 0xfffffffc002c3947 */ /* 0x000fec000383ffff */
[----:B------:R-:W-:Y:S01]  /*28c0*/  ULEA UR5, UR6, UR21, 0x3 ;  /* 0x0000001506057291 */ /* 0x000fe2000f8e18ff */
[----:B------:R-:W-:-:S08]  /*28d0*/  SHF.L.U32 R0, R10, 0x1f, RZ ;  /* 0x0000001f0a007819 */ /* 0x000fd000000006ff */
[----:B------:R-:W2:Y:S02]  /*28e0*/  SYNCS.PHASECHK.TRANS64 P0, [UR5+0x90], R0 ;  /* 0x00009000ff0075a7 */ /* 0x000ea40008001005 */
[----:B--2---:R-:W-:Y:S05]  /*28f0*/  @P0 BRA `(.L_x_44) ;  /* 0x0000000000080947 */ /* 0x004fea0003800000 */
[----:B------:R-:W2:Y:S02]  /*2900*/  SYNCS.PHASECHK.TRANS64.TRYWAIT P0, [UR5+0x90], R0 ;  /* 0x00009000ff0075a7 */ /* 0x000ea40008001105 */
[----:B--2---:R-:W-:Y:S05]  /*2910*/  @!P0 BRA `(.L_x_45) ;  /* 0x000000b400a08947 */ /* 0x004fea0003800000 */
.L_x_44:
[----:B------:R-:W-:-:S04]  /*2920*/  UIADD3 UR4, UPT, UPT, UR6, 0x1, URZ ;  /* 0x0000000106047890 */ /* 0x000fc8000fffe0ff */
[----:B------:R-:W-:-:S04]  /*2930*/  UISETP.NE.AND UP0, UPT, UR4, 0x2, UPT ;  /* 0x000000020400788c */ /* 0x000fc8000bf05270 */
[----:B------:R-:W-:Y:S02]  /*2940*/  USEL UR7, URZ, 0x1, UP0 ;  /* 0x00000001ff077887 */ /* 0x000fe40008000000 */
[----:B------:R-:W-:-:S04]  /*2950*/  USEL UR4, UR4, URZ, UP0 ;  /* 0x000000ff04047287 */ /* 0x000fc80008000000 */
[----:B------:R-:W-:Y:S01]  /*2960*/  ULEA UR4, UR4, UR21, 0x3 ;  /* 0x0000001504047291 */ /* 0x000fe2000f8e18ff */
[----:B--2---:R-:W-:-:S04]  /*2970*/  LOP3.LUT R2, R10, UR7, RZ, 0x3c, !PT ;  /* 0x000000070a027c12 */ /* 0x004fc8000f8e3cff */
[----:B------:R-:W-:-:S04]  /*2980*/  SHF.L.U32 R0, R2, 0x1f, RZ ;  /* 0x0000001f02007819 */ /* 0x000fc800000006ff */
[----:B------:R-:W2:Y:S02]  /*2990*/  SYNCS.PHASECHK.TRANS64 P0, [UR4+0x90], R0 ;  /* 0x00009000ff0075a7 */ /* 0x000ea40008001004 */
[----:B-12---:R-:W-:Y:S05]  /*29a0*/  @P0 EXIT ;  /* 0x000000000000094d */ /* 0x006fea0003800000 */
[----:B------:R-:W-:Y:S02]  /*29b0*/  SHF.L.U32 R2, R2, 0x1f, RZ ;  /* 0x0000001f02027819 */ /* 0x000fe400000006ff */
[----:B------:R-:W-:-:S07]  /*29c0*/  MOV R0, UR4 ;  /* 0x0000000400007c02 */ /* 0x000fce0008000f00 */
.L_x_46:
[----:B-1----:R1:W2:Y:S02]  /*29d0*/  SYNCS.PHASECHK.TRANS64.TRYWAIT P0, [R0+URZ+0x90], R2 ;  /* 0x00009002000075a7 */ /* 0x0022a400080011ff */
[----:B--2---:R-:W-:Y:S05]  /*29e0*/  @!P0 NANOSLEEP.SYNCS 0x989680 ;  /* 0x009896800000895d */ /* 0x004fea0003900000 */
[----:B------:R-:W2:Y:S02]  /*29f0*/  @!P0 SYNCS.PHASECHK.TRANS64 P0, [R0+URZ+0x90], R2 ;  /* 0x00009002000085a7 */ /* 0x000ea400080010ff */
[----:B--2---:R-:W-:Y:S05]  /*2a00*/  @P0 EXIT ;  /* 0x000000000000094d */ /* 0x004fea0003800000 */
[----:B------:R-:W-:Y:S05]  /*2a10*/  BRA `(.L_x_46) ;  /* 0xfffffffc00ec7947 */ /* 0x000fea000383ffff */
.L_x_39:
[----:B------:R-:W-:-:S09]  /*2a20*/  UISETP.NE.AND UP0, UPT, UR10, URZ, UPT ;  /* 0x000000ff0a00728c */ /* 0x000fd2000bf05270 */
[----:B------:R-:W-:Y:S05]  /*2a30*/  BRA.U UP0, `(.L_x_47) ;  /* 0x0000000d00707547 */ /* 0x000fea000b800000 */
[----:B------:R-:W-:Y:S01]  /*2a40*/  UMOV UR4, 0x40 ;  /* 0x0000004000047882 */ /* 0x000fe20000000000 */
[----:B------:R-:W-:Y:S01]  /*2a50*/  NOP ;  /* 0x0000000000007918 */ /* 0x000fe20000000000 */
[----:B------:R-:W-:Y:S01]  /*2a60*/  ULEA UR4, UR21, UR4, 0x18 ;  /* 0x0000000415047291 */ /* 0x000fe2000f8ec0ff */
[----:B------:R-:W-:Y:S02]  /*2a70*/  UMOV UR5, 0x400 ;  /* 0x0000040000057882 */ /* 0x000fe40000000000 */
[----:B------:R-:W-:-:S06]  /*2a80*/  ULEA UR21, UR21, UR5, 0x18 ;  /* 0x0000000515157291 */ /* 0x000fcc000f8ec0ff */
[----:B------:R-:W2:Y:S02]  /*2a90*/  LDS.U8 R0, [UR4+0x1c] ;  /* 0x00001c04ff007984 */ /* 0x000ea40008000000 */
[----:B--2---:R-:W-:-:S13]  /*2aa0*/  ISETP.NE.AND P0, PT, R0, RZ, PT ;  /* 0x000000ff0000720c */ /* 0x004fda0003f05270 */
[----:B------:R-:W-:Y:S05]  /*2ab0*/  @P0 BRA `(.L_x_48) ;  /* 0x0000000000580947 */ /* 0x000fea0003800000 */
[----:B------:R-:W-:-:S13]  /*2ac0*/  ELECT P0, URZ, PT ;  /* 0x0000000000ff782f */ /* 0x000fda0003800000 */
[----:B------:R-:W-:Y:S05]  /*2ad0*/  @!P0 BRA `(.L_x_49) ;  /* 0x0000000000608947 */ /* 0x000fea0003800000 */
[----:B------:R-:W-:Y:S01]  /*2ae0*/  UMOV UR5, 0x10 ;  /* 0x0000001000057882 */ /* 0x000fe20000000000 */
[----:B------:R-:W-:Y:S01]  /*2af0*/  HFMA2 R2, -RZ, RZ, 0, 5.9604644775390625e-08 ;  /* 0x00000001ff027431 */ /* 0x000fe200000001ff */
[----:B------:R-:W-:-:S03]  /*2b00*/  MOV R3, 0xffff ;  /* 0x0000ffff00037802 */ /* 0x000fc60000000f00 */
[----:B------:R-:W-:Y:S04]  /*2b10*/  DEPBAR.LE SB2, 0x36 ;  /* 0x0000ad800000791a */ /* 0x000fe80000000000 */
[----:B------:R-:W2:Y:S02]  /*2b20*/  UTCATOMSWS.FIND_AND_SET.ALIGN UP0, UR5, UR5 ;  /* 0x00000005000575e3 */ /* 0x000ea40008000800 */
[----:B--2---:R-:W-:Y:S01]  /*2b30*/  MOV R0, UR5 ;  /* 0x0000000500007c02 */ /* 0x004fe20008000f00 */
[----:B------:R-:W-:Y:S06]  /*2b40*/  BRA.U UP0, `(.L_x_50) ;  /* 0x0000000100187547 */ /* 0x000fec000b800000 */
.L_x_51:
[----:B------:R-:W-:Y:S05]  /*2b50*/  NANOSLEEP 0x64 ;  /* 0x000000640000795d */ /* 0x000fea0003800000 */
[----:B------:R-:W-:-:S05]  /*2b60*/  UMOV UR5, 0x10 ;  /* 0x0000001000057882 */ /* 0x000fca0000000000 */
[----:B------:R-:W-:Y:S04]  /*2b70*/  DEPBAR.LE SB2, 0x36 ;  /* 0x0000ad800000791a */ /* 0x000fe80000000000 */
[----:B------:R-:W2:Y:S02]  /*2b80*/  UTCATOMSWS.FIND_AND_SET.ALIGN UP0, UR5, UR5 ;  /* 0x00000005000575e3 */ /* 0x000ea40008000800 */
[----:B--2---:R-:W-:Y:S01]  /*2b90*/  MOV R0, UR5 ;  /* 0x0000000500007c02 */ /* 0x004fe20008000f00 */
[----:B------:R-:W-:Y:S05]  /*2ba0*/  BRA.U !UP0, `(.L_x_51) ;  /* 0xfffffffd08e87547 */ /* 0x000fea000b83ffff */
.L_x_50:
[-C--:B------:R-:W-:Y:S02]  /*2bb0*/  SHF.L.U32 R3, R3, R0.reuse, RZ ;  /* 0x0000000003037219 */ /* 0x080fe400000006ff */
[----:B------:R-:W-:Y:S01]  /*2bc0*/  SHF.L.U32 R2, R2, R0, RZ ;  /* 0x0000000002027219 */ /* 0x000fe200000006ff */
[----:B------:R-:W-:Y:S02]  /*2bd0*/  IMAD.SHL.U32 R0, R0, 0x20, RZ ;  /* 0x0000002000007824 */ /* 0x000fe400078e00ff */
[----:B------:R2:W-:Y:S04]  /*2be0*/  ATOMS.OR RZ, [UR4+0x14], R3 ;  /* 0x00001403ffff798c */ /* 0x0005e8000b000004 */
[----:B------:R2:W-:Y:S04]  /*2bf0*/  ATOMS.OR RZ, [UR4+0x18], R2 ;  /* 0x00001802ffff798c */ /* 0x0005e8000b000004 */
[----:B------:R2:W-:Y:S01]  /*2c00*/  STS [UR21+0x110], R0 ;  /* 0x00011000ff007988 */ /* 0x0005e20008000815 */
[----:B------:R-:W-:Y:S05]  /*2c10*/  BRA `(.L_x_49) ;  /* 0x0000000000107947 */ /* 0x000fea0003800000 */
.L_x_48:
[----:B------:R-:W-:Y:S02]  /*2c20*/  MOV R0, 0xffffffff ;  /* 0xffffffff00007802 */ /* 0x000fe40000000f00 */
[----:B------:R-:W-:-:S03]  /*2c30*/  MOV R2, 0x2c60 ;  /* 0x00002c6000027802 */ /* 0x000fc60000000f00 */
[----:B------:R2:W-:Y:S04]  /*2c40*/  STS [UR21+0x110], R0 ;  /* 0x00011000ff007988 */ /* 0x0005e80008000815 */
[----:B-12--5:R-:W-:Y:S05]  /*2c50*/  CALL.REL.NOINC `($__internal_1_$__cuda_sm10x_tcgen05_guardrail_trap_phase_invalid_during_alloc) ;  /* 0x000000b8007c7944 */ /* 0x026fea0003c00000 */
.L_x_49:
[----:B------:R-:W-:Y:S05]  /*2c60*/  WARPSYNC.ALL ;  /* 0x0000000000007948 */ /* 0x000fea0003800000 */
[----:B------:R-:W3:Y:S01]  /*2c70*/  S2UR UR5, SR_CgaCtaId ;  /* 0x00000000000579c3 */ /* 0x000ee20000008800 */
[----:B------:R-:W-:Y:S01]  /*2c80*/  UMOV UR4, 0x400 ;  /* 0x0000040000047882 */ /* 0x000fe20000000000 */
[----:B------:R-:W-:-:S06]  /*2c90*/  NOP ;  /* 0x0000000000007918 */ /* 0x000fcc0000000000 */
[----:B------:R-:W-:Y:S06]  /*2ca0*/  BAR.ARV 0x6, 0xa0 ;  /* 0x0182800000007b1d */ /* 0x000fec0000002000 */
[----:B------:R-:W4:Y:S01]  /*2cb0*/  LDCU UR7, c[0x0][0x38c] ;  /* 0x00007180ff0777ac */ /* 0x000f220008000800 */
[----:B------:R-:W-:Y:S02]  /*2cc0*/  HFMA2 R12, -RZ, RZ, 0, 0 ;  /* 0x00000000ff0c7431 */ /* 0x000fe400000001ff */
[----:B------:R-:W-:Y:S01]  /*2cd0*/  IMAD.MOV.U32 R7, RZ, RZ, 0x1 ;  /* 0x00000001ff077424 */ /* 0x000fe200078e00ff */
[----:B------:R-:W1:Y:S01]  /*2ce0*/  LDCU UR6, c[0x0][0x38c] ;  /* 0x00007180ff0677ac */ /* 0x000e620008000800 */
[----:B--2---:R-:W-:Y:S01]  /*2cf0*/  IMAD.MOV.U32 R2, RZ, RZ, RZ ;  /* 0x000000ffff027224 */ /* 0x004fe200078e00ff */
[----:B------:R-:W-:Y:S01]  /*2d00*/  UMOV UR15, URZ ;  /* 0x000000ff000f7c82 */ /* 0x000fe20008000000 */
[----:B------:R-:W-:Y:S01]  /*2d10*/  UMOV UR14, URZ ;  /* 0x000000ff000e7c82 */ /* 0x000fe20008000000 */
[----:B---3--:R-:W-:Y:S01]  /*2d20*/  ULEA UR5, UR5, UR4, 0x18 ;  /* 0x0000000405057291 */ /* 0x008fe2000f8ec0ff */
[----:B------:R-:W-:Y:S01]  /*2d30*/  UMOV UR24, 0x0 ;  /* 0x0000000000187882 */ /* 0x000fe20000000000 */
[----:B------:R-:W-:-:S02]  /*2d40*/  UMOV UR25, 0x8400490 ;  /* 0x0840049000197882 */ /* 0x000fc40000000000 */
[----:B------:R-:W-:Y:S02]  /*2d50*/  UIADD3 UR10, UPT, UPT, UR5, 0x10800, URZ ;  /* 0x00010800050a7890 */ /* 0x000fe4000fffe0ff */
[----:B------:R-:W-:Y:S02]  /*2d60*/  UIADD3 UR11, UPT, UPT, UR5, 0x1c800, URZ ;  /* 0x0001c800050b7890 */ /* 0x000fe4000fffe0ff */
[----:B----4-:R-:W-:Y:S01]  /*2d70*/  UIADD3 UR7, UPT, UPT, UR7, 0x3f, URZ ;  /* 0x0000003f07077890 */ /* 0x010fe2000fffe0ff */
[----:B------:R-:W2:Y:S01]  /*2d80*/  LDS R0, [UR5+0x110] ;  /* 0x00011005ff007984 */ /* 0x000ea20008000800 */
[----:B------:R-:W-:Y:S02]  /*2d90*/  USHF.R.U32.HI UR10, URZ, 0x4, UR10 ;  /* 0x00000004ff0a7899 */ /* 0x000fe4000801160a */
[----:B------:R-:W-:Y:S02]  /*2da0*/  USHF.R.S32.HI UR4, URZ, 0x1f, UR7 ;  /* 0x0000001fff047899 */ /* 0x000fe40008011407 */
[----:B------:R-:W-:-:S02]  /*2db0*/  USHF.R.U32.HI UR11, URZ, 0x4, UR11 ;  /* 0x00000004ff0b7899 */ /* 0x000fc4000801160b */
[----:B------:R-:W-:Y:S02]  /*2dc0*/  ULEA.HI UR4, UR4, UR7, URZ, 0x6 ;  /* 0x0000000704047291 */ /* 0x000fe4000f8f30ff */
[----:B------:R-:W-:Y:S02]  /*2dd0*/  ULOP3.LUT UR10, UR10, 0x3fff, URZ, 0xc0, !UPT ;  /* 0x00003fff0a0a7892 */ /* 0x000fe4000f8ec0ff */
[----:B------:R-:W-:Y:S02]  /*2de0*/  USHF.R.S32.HI UR4, URZ, 0x6, UR4 ;  /* 0x00000006ff047899 */ /* 0x000fe40008011404 */
[----:B------:R-:W-:Y:S02]  /*2df0*/  ULOP3.LUT UR11, UR11, 0x3fff, URZ, 0xc0, !UPT ;  /* 0x00003fff0b0b7892 */ /* 0x000fe4000f8ec0ff */
[----:B------:R-:W-:Y:S01]  /*2e00*/  UISETP.LT.AND UP0, UPT, UR4, 0x1, UPT ;  /* 0x000000010400788c */ /* 0x000fe2000bf01270 */
[----:B------:R-:W-:Y:S01]  /*2e10*/  UMOV UR22, 0x0 ;  /* 0x0000000000167882 */ /* 0x000fe20000000000 */
[----:B------:R-:W-:-:S02]  /*2e20*/  UMOV UR23, 0x8400490 ;  /* 0x0840049000177882 */ /* 0x000fc40000000000 */
[----:B------:R-:W-:Y:S02]  /*2e30*/  USEL UR9, UR4, 0x1, !UP0 ;  /* 0x0000000104097887 */ /* 0x000fe4000c000000 */
[----:B------:R-:W-:Y:S02]  /*2e40*/  ULOP3.LUT UR10, UR10, 0x10000, URZ, 0xfc, !UPT ;  /* 0x000100000a0a7892 */ /* 0x000fe4000f8efcff */
[----:B------:R-:W-:Y:S02]  /*2e50*/  ULOP3.LUT UR11, UR11, 0x10000, URZ, 0xfc, !UPT ;  /* 0x000100000b0b7892 */ /* 0x000fe4000f8efcff */
[----:B------:R-:W-:Y:S02]  /*2e60*/  UIADD3 UR9, UPT, UPT, -UR9, URZ, URZ ;  /* 0x000000ff09097290 */ /* 0x000fe4000fffe1ff */
[----:B-1----:R-:W-:Y:S01]  /*2e70*/  UISETP.GE.AND UP4, UPT, UR6, 0x1, UPT ;  /* 0x000000010600788c */ /* 0x002fe2000bf86270 */
[----:B------:R-:W-:Y:S01]  /*2e80*/  UMOV UR20, 0x0 ;  /* 0x0000000000147882 */ /* 0x000fe20000000000 */
[----:B------:R-:W-:Y:S01]  /*2e90*/  UMOV UR21, 0x8400490 ;  /* 0x0840049000157882 */ /* 0x000fe20000000000 */
[----:B------:R-:W-:Y:S01]  /*2ea0*/  UMOV UR18, 0x0 ;  /* 0x0000000000127882 */ /* 0x000fe20000000000 */
[----:B------:R-:W-:Y:S01]  /*2eb0*/  UMOV UR19, 0x8400490 ;  /* 0x0840049000137882 */ /* 0x000fe20000000000 */
[----:B--2---:R-:W-:-:S02]  /*2ec0*/  R2UR UR16, R0 ;  /* 0x00000000001072ca */ /* 0x004fc400000e0000 */
[----:B------:R-:W-:-:S13]  /*2ed0*/  MOV R0, RZ ;  /* 0x000000ff00007202 */ /* 0x000fda0000000f00 */
.L_x_58:
[----:B------:R-:W-:Y:S02]  /*2ee0*/  LEA R3, R2, UR5, 0x3 ;  /* 0x0000000502037c11 */ /* 0x000fe4000f8e18ff */
[----:B------:R-:W-:Y:S02]  /*2ef0*/  SHF.L.U32 R4, R12, 0x1f, RZ ;  /* 0x0000001f0c047819 */ /* 0x000fe400000006ff */
[----:B------:R-:W-:Y:S01]  /*2f00*/  PLOP3.LUT P0, PT, PT, PT, UP4, 0x80, 0x8 ;  /* 0x000000000008781c */ /* 0x000fe20003f0f048 */
[----:B------:R-:W-:Y:S01]  /*2f10*/  VIADD R5, R3, 0x90 ;  /* 0x0000009003057836 */ /* 0x000fe20000000000 */
[----:B-1----:R-:W1:Y:S02]  /*2f20*/  SYNCS.PHASECHK.TRANS64.TRYWAIT P1, [R3+URZ+0x80], R4 ;  /* 0x00008004030075a7 */ /* 0x002e6400080211ff */
[----:B-1----:R-:W-:Y:S09]  /*2f30*/  @!P1 BRA `(.L_x_52) ;  /* 0x000000b000309947 */ /* 0x002ff20003800000 */
.L_x_317:
[----:B------:R-:W-:Y:S01]  /*2f40*/  LEA R6, R2, UR5, 0x4 ;  /* 0x0000000502067c11 */ /* 0x000fe2000f8e20ff */
[----:B------:R-:W-:Y:S01]  /*2f50*/  @UP4 ULEA UR6, UR14, UR5, 0x3 ;  /* 0x000000050e064291 */ /* 0x000fe2000f8e18ff */
[----:B------:R-:W-:Y:S01]  /*2f60*/  PLOP3.LUT P1, PT, PT, PT, PT, 0x80, 0x8 ;  /* 0x000000000008781c */ /* 0x000fe20003f2f070 */
[----:B------:R-:W-:Y:S01]  /*2f70*/  ULEA UR7, UR15, UR5, 0x3 ;  /* 0x000000050f077291 */ /* 0x000fe2000f8e18ff */
[----:B------:R-:W-:Y:S01]  /*2f80*/  PRMT R5, RZ, 0x654, R5 ;  /* 0x00000654ff057816 */ /* 0x000fe20000000005 */
[----:B------:R2:W3:Y:S01]  /*2f90*/  LDS.128 R8, [R6+0xf0] ;  /* 0x0000f00006087984 */ /* 0x0004e20000000c00 */
[----:B-1----:R-:W-:Y:S01]  /*2fa0*/  @P0 SHF.L.U32 R4, R0, 0x1f, RZ ;  /* 0x0000001f00040819 */ /* 0x002fe200000006ff */
[----:B------:R-:W-:Y:S01]  /*2fb0*/  ULEA UR8, UR15, UR16, 0x8 ;  /* 0x000000100f087291 */ /* 0x000fe2000f8e40ff */
[----:B------:R-:W-:Y:S01]  /*2fc0*/  SHF.L.U32 R3, R7, 0x1f, RZ ;  /* 0x0000001f07037819 */ /* 0x000fe200000006ff */
[----:B------:R-:W-:Y:S01]  /*2fd0*/  @!PT LDS RZ, [RZ] ;  /* 0x00000000fffff984 */ /* 0x000fe20000000800 */
[----:B------:R-:W-:Y:S01]  /*2fe0*/  @!PT LDS RZ, [RZ] ;  /* 0x00000000fffff984 */ /* 0x000fe20000000800 */
[----:B------:R-:W-:Y:S01]  /*2ff0*/  @!PT LDS RZ, [RZ] ;  /* 0x00000000fffff984 */ /* 0x000fe20000000800 */
[----:B------:R-:W-:Y:S01]  /*3000*/  @!PT LDS RZ, [RZ] ;  /* 0x00000000fffff984 */ /* 0x000fe20000000800 */
[----:B------:R1:W-:Y:S06]  /*3010*/  MEMBAR.ALL.CTA ;  /* 0x0000000000007992 */ /* 0x0003ec0000008000 */
[----:B-1----:R-:W1:Y:S02]  /*3020*/  FENCE.VIEW.ASYNC.S ;  /* 0x00000000000073c6 */ /* 0x002e640000000000 */
[----:B-1----:R2:W-:Y:S01]  /*3030*/  SYNCS.ARRIVE.TRANS64.RED.A1T0 RZ, [R5+URZ], RZ ;  /* 0x000000ff05ff79a7 */ /* 0x0025e200081004ff */
[----:B------:R2:W1:Y:S01]  /*3040*/  @P0 SYNCS.PHASECHK.TRANS64.TRYWAIT P1, [UR6], R4 ;  /* 0x00000004ff0005a7 */ /* 0x0004620008021106 */
[----:B------:R-:W4:Y:S02]  /*3050*/  SYNCS.PHASECHK.TRANS64.TRYWAIT P0, [UR7+0xb0], R3 ;  /* 0x0000b003ff0075a7 */ /* 0x000f240008001107 */
[----:B-1234-:R-:W-:Y:S05]  /*3060*/  @!P0 BRA `(.L_x_53) ;  /* 0x000000ac00f88947 */ /* 0x01efea0003800000 */
.L_x_319:
[----:B-1----:R-:W-:Y:S01]  /*3070*/  IADD3 R4, PT, PT, R2, 0x1, RZ ;  /* 0x0000000102047810 */ /* 0x002fe20007ffe0ff */
[----:B------:R-:W-:Y:S06]  /*3080*/  BRA.U !UP4, `(.L_x_54) ;  /* 0x000000010cc07547 */ /* 0x000fec000b800000 */
[----:B------:R-:W-:Y:S01]  /*3090*/  UPLOP3.LUT UP2, UPT, UPT, UPT, UPT, 0x40, 0x4 ;  /* 0x000000000004789c */ /* 0x000fe20003f4e870 */
[----:B------:R-:W-:Y:S01]  /*30a0*/  UMOV UR13, UR9 ;  /* 0x00000009000d7c82 */ /* 0x000fe20008000000 */
[----:B------:R-:W-:Y:S01]  /*30b0*/  UMOV UR12, UR4 ;  /* 0x00000004000c7c82 */ /* 0x000fe20008000000 */
[----:B------:R-:W-:-:S08]  /*30c0*/  UMOV UR17, UR14 ;  /* 0x0000000e00117c82 */ /* 0x000fd00008000000 */
.L_x_57:
[----:B------:R-:W-:Y:S02]  /*30d0*/  UIADD3 UR13, UPT, UPT, UR13, 0x1, URZ ;  /* 0x000000010d0d7890 */ /* 0x000fe4000fffe0ff */
[----:B-1----:R-:W-:Y:S02]  /*30e0*/  ULEA UR6, UR17, UR5, 0x3 ;  /* 0x0000000511067291 */ /* 0x002fe4000f8e18ff */
[----:B------:R-:W-:Y:S01]  /*30f0*/  UISETP.NE.AND UP3, UPT, UR13, URZ, UPT ;  /* 0x000000ff0d00728c */ /* 0x000fe2000bf65270 */
[----:B--2---:R-:W-:Y:S10]  /*3100*/  @P1 BRA `(.L_x_55) ;  /* 0x00000000000c1947 */ /* 0x004ff40003800000 */
[----:B------:R-:W-:Y:S04]  /*3110*/  SHF.L.U32 R3, R0, 0x1f, RZ ;  /* 0x0000001f00037819 */ /* 0x000fe800000006ff */
[----:B------:R-:W1:Y:S02]  /*3120*/  SYNCS.PHASECHK.TRANS64.TRYWAIT P0, [UR6], R3 ;  /* 0x00000003ff0075a7 */ /* 0x000e640008001106 */
[----:B-1----:R-:W-:Y:S05]  /*3130*/  @!P0 BRA `(.L_x_56) ;  /* 0x000000ac00dc8947 */ /* 0x002fea0003800000 */
.L_x_55:
[----:B------:R-:W-:Y:S01]  /*3140*/  UISETP.NE.AND UP0, UPT, UR12, 0x1, UPT ;  /* 0x000000010c00788c */ /* 0x000fe2000bf05270 */
[----:B------:R-:W-:Y:S01]  /*3150*/  PLOP3.LUT P1, PT, PT, PT, PT, 0x80, 0x8 ;  /* 0x000000000008781c */ /* 0x000fe20003f2f070 */
[----:B------:R-:W-:Y:S02]  /*3160*/  UIADD3 UR14, UPT, UPT, UR17, 0x1, URZ ;  /* 0x00000001110e7890 */ /* 0x000fe4000fffe0ff */
[----:B------:R-:W-:Y:S02]  /*3170*/  ULEA UR28, UR17, UR11, 0xb ;  /* 0x0000000b111c7291 */ /* 0x000fe4000f8e58ff */
[----:B------:R-:W-:Y:S01]  /*3180*/  UISETP.NE.AND UP1, UPT, UR14, 0x3, UPT ;  /* 0x000000030e00788c */ /* 0x000fe2000bf25270 */
[----:B------:R-:W-:Y:S01]  /*3190*/  PLOP3.LUT P0, PT, PT, PT, UP0, 0x80, 0x8 ;  /* 0x000000000008781c */ /* 0x000fe20003f0f008 */
[----:B------:R-:W-:Y:S02]  /*31a0*/  UIADD3 UR40, UPT, UPT, UR28, 0x2, URZ ;  /* 0x000000021c287890 */ /* 0x000fe4000fffe0ff */
[----:B------:R-:W-:Y:S02]  /*31b0*/  USEL UR27, URZ, 0x1, UP1 ;  /* 0x00000001ff1b7887 */ /* 0x000fe40008800000 */
[----:B------:R-:W-:Y:S02]  /*31c0*/  USEL UR14, UR14, URZ, UP1 ;  /* 0x000000ff0e0e7287 */ /* 0x000fe40008800000 */
[----:B------:R-:W-:Y:S02]  /*31d0*/  UIADD3 UR36, UPT, UPT, UR28, 0x4, URZ ;  /* 0x000000041c247890 */ /* 0x000fe4000fffe0ff */
[----:B------:R-:W-:Y:S01]  /*31e0*/  @UP0 ULEA UR26, UR14, UR5, 0x3 ;  /* 0x000000050e1a0291 */ /* 0x000fe2000f8e18ff */
[----:B------:R-:W-:Y:S01]  /*31f0*/  LOP3.LUT R0, R0, UR27, RZ, 0x3c, !PT ;  /* 0x0000001b00007c12 */ /* 0x000fe2000f8e3cff */
[----:B------:R-:W-:Y:S02]  /*3200*/  UIADD3 UR32, UPT, UPT, UR28, 0x6, URZ ;  /* 0x000000061c207890 */ /* 0x000fe4000fffe0ff */
[----:B------:R-:W-:Y:S01]  /*3210*/  UIADD3 UR6, UPT, UPT, UR6, 0x18, URZ ;  /* 0x0000001806067890 */ /* 0x000fe2000fffe0ff */
[----:B-1----:R-:W-:Y:S01]  /*3220*/  @P0 SHF.L.U32 R2, R0, 0x1f, RZ ;  /* 0x0000001f00020819 */ /* 0x002fe200000006ff */
[----:B------:R-:W-:Y:S01]  /*3230*/  UIADD3 UR12, UPT, UPT, UR12, -0x1, URZ ;  /* 0xffffffff0c0c7890 */ /* 0x000fe2000fffe0ff */
[----:B------:R-:W-:Y:S02]  /*3240*/  UMOV UR29, 0x40004040 ;  /* 0x40004040001d7882 */ /* 0x000fe40000000000 */
[----:B------:R1:W2:Y:S01]  /*3250*/  @P0 SYNCS.PHASECHK.TRANS64.TRYWAIT P1, [UR26], R2 ;  /* 0x00000002ff0005a7 */ /* 0x0002a2000802111a */
[----:B------:R-:W-:Y:S01]  /*3260*/  ULEA UR26, UR17, UR10, 0xa ;  /* 0x0000000a111a7291 */ /* 0x000fe2000f8e50ff */
[----:B------:R-:W-:Y:S01]  /*3270*/  UMOV UR27, 0x40004040 ;  /* 0x40004040001b7882 */ /* 0x000fe20000000000 */
[----:B------:R-:W-:Y:S02]  /*3280*/  UMOV UR41, 0x40004040 ;  /* 0x4000404000297882 */ /* 0x000fe40000000000 */
[----:B------:R-:W-:Y:S02]  /*3290*/  UIADD3 UR38, UPT, UPT, UR26, 0x2, URZ ;  /* 0x000000021a267890 */ /* 0x000fe4000fffe0ff */
[----:B------:R-:W-:Y:S02]  /*32a0*/  UIADD3 UR34, UPT, UPT, UR26, 0x4, URZ ;  /* 0x000000041a227890 */ /* 0x000fe4000fffe0ff */
[----:B------:R-:W-:Y:S01]  /*32b0*/  UIADD3 UR30, UPT, UPT, UR26, 0x6, URZ ;  /* 0x000000061a1e7890 */ /* 0x000fe2000fffe0ff */
[----:B------:R1:W-:Y:S01]  /*32c0*/  UTCHMMA gdesc[UR26], gdesc[UR28], tmem[UR8], tmem[UR24], idesc[UR25], UP2 ;  /* 0x00ff181c1a0075ea */ /* 0x0003e20009000008 */
[----:B------:R-:W-:Y:S01]  /*32d0*/  UPLOP3.LUT UP2, UPT, UPT, UPT, UPT, 0x80, 0x8 ;  /* 0x000000000008789c */ /* 0x000fe20003f4f070 */
[----:B------:R-:W-:Y:S01]  /*32e0*/  UMOV UR39, 0x40004040 ;  /* 0x4000404000277882 */ /* 0x000fe20000000000 */
[----:B------:R-:W-:Y:S01]  /*32f0*/  UMOV UR37, 0x40004040 ;  /* 0x4000404000257882 */ /* 0x000fe20000000000 */
[----:B------:R1:W-:Y:S01]  /*3300*/  UTCHMMA gdesc[UR38], gdesc[UR40], tmem[UR8], tmem[UR22], idesc[UR23], UPT ;  /* 0x00ff1628260075ea */ /* 0x0003e2000b800008 */
[----:B------:R-:W-:Y:S01]  /*3310*/  UMOV UR35, 0x40004040 ;  /* 0x4000404000237882 */ /* 0x000fe20000000000 */
[----:B------:R-:W-:Y:S01]  /*3320*/  UMOV UR33, 0x40004040 ;  /* 0x4000404000217882 */ /* 0x000fe20000000000 */
[----:B------:R-:W-:Y:S01]  /*3330*/  UMOV UR31, 0x40004040 ;  /* 0x40004040001f7882 */ /* 0x000fe20000000000 */
[----:B------:R1:W-:Y:S01]  /*3340*/  UTCHMMA gdesc[UR34], gdesc[UR36], tmem[UR8], tmem[UR20], idesc[UR21], UPT ;  /* 0x00ff1424220075ea */ /* 0x0003e2000b800008 */
[----:B------:R1:W-:Y:S01]  /*3350*/  UTCHMMA gdesc[UR30], gdesc[UR32], tmem[UR8], tmem[UR18], idesc[UR19], UPT ;  /* 0x00ff12201e0075ea */ /* 0x0003e2000b800008 */
[----:B------:R1:W-:Y:S01]  /*3360*/  UTCBAR [UR6], URZ ;  /* 0x000000ff060073e9 */ /* 0x0003e200080000ff */
[----:B------:R-:W-:Y:S01]  /*3370*/  UMOV UR17, UR14 ;  /* 0x0000000e00117c82 */ /* 0x000fe20008000000 */
[----:B------:R-:W-:Y:S05]  /*3380*/  BRA.U UP3, `(.L_x_57) ;  /* 0xfffffffd03507547 */ /* 0x000fea000b83ffff */
.L_x_54:
[----:B------:R-:W-:Y:S01]  /*3390*/  UIADD3 UR15, UPT, UPT, UR15, 0x1, URZ ;  /* 0x000000010f0f7890 */ /* 0x000fe2000fffe0ff */
[----:B------:R-:W-:Y:S01]  /*33a0*/  LOP3.LUT P0, RZ, R10, 0x1, RZ, 0xc0, !PT ;  /* 0x000000010aff7812 */ /* 0x000fe2000780c0ff */
[----:B------:R-:W-:Y:S01]  /*33b0*/  UIADD3 UR7, UPT, UPT, UR7, 0xa0, URZ ;  /* 0x000000a007077890 */ /* 0x000fe2000fffe0ff */
[----:B--2---:R-:W-:Y:S01]  /*33c0*/  ISETP.NE.AND P1, PT, R4, 0x2, PT ;  /* 0x000000020400780c */ /* 0x004fe20003f25270 */
[----:B------:R-:W-:-:S03]  /*33d0*/  UISETP.NE.AND UP0, UPT, UR15, 0x2, UPT ;  /* 0x000000020f00788c */ /* 0x000fc6000bf05270 */
[----:B-1----:R-:W-:Y:S01]  /*33e0*/  SEL R2, RZ, 0x1, P1 ;  /* 0x00000001ff027807 */ /* 0x002fe20000800000 */
[----:B------:R-:W-:Y:S02]  /*33f0*/  USEL UR6, URZ, 0x1, UP0 ;  /* 0x00000001ff067887 */ /* 0x000fe40008000000 */
[----:B------:R-:W-:Y:S01]  /*3400*/  USEL UR15, UR15, URZ, UP0 ;  /* 0x000000ff0f0f7287 */ /* 0x000fe20008000000 */
[----:B------:R1:W-:Y:S01]  /*3410*/  UTCBAR [UR7], URZ ;  /* 0x000000ff070073e9 */ /* 0x0003e200080000ff */
[----:B------:R-:W-:Y:S02]  /*3420*/  LOP3.LUT R12, R12, R2, RZ, 0x3c, !PT ;  /* 0x000000020c0c7212 */ /* 0x000fe400078e3cff */
[----:B------:R-:W-:Y:S02]  /*3430*/  LOP3.LUT R7, R7, UR6, RZ, 0x3c, !PT ;  /* 0x0000000607077c12 */ /* 0x000fe4000f8e3cff */
[----:B------:R-:W-:Y:S01]  /*3440*/  SEL R2, R4, RZ, P1 ;  /* 0x000000ff04027207 */ /* 0x000fe20000800000 */
[----:B------:R-:W-:Y:S06]  /*3450*/  @P0 BRA `(.L_x_58) ;  /* 0xfffffff800a00947 */ /* 0x000fec000383ffff */
[----:B------:R-:W2:Y:S01]  /*3460*/  S2UR UR4, SR_CgaCtaId ;  /* 0x00000000000479c3 */ /* 0x000ea20000008800 */
[----:B------:R-:W-:Y:S01]  /*3470*/  ELECT P0, URZ, PT ;  /* 0x0000000000ff782f */ /* 0x000fe20003800000 */
[----:B------:R-:W-:Y:S01]  /*3480*/  IMAD.MOV.U32 R2, RZ, RZ, 0x1 ;  /* 0x00000001ff027424 */ /* 0x000fe200078e00ff */
[----:B------:R-:W-:Y:S01]  /*3490*/  UIADD3 UR5, UPT, UPT, UR5, 0xb0, URZ ;  /* 0x000000b005057890 */ /* 0x000fe2000fffe0ff */
[----:B------:R-:W-:Y:S01]  /*34a0*/  SHF.L.U32 R0, R7, 0x1f, RZ ;  /* 0x0000001f07007819 */ /* 0x000fe200000006ff */
[----:B------:R-:W-:-:S03]  /*34b0*/  UMOV UR6, 0x40 ;  /* 0x0000004000067882 */ /* 0x000fc60000000000 */
[----:B------:R-:W-:Y:S01]  /*34c0*/  UVIRTCOUNT.DEALLOC.SMPOOL 0x80 ;  /* 0x000000800000784c */ /* 0x000fe20000000000 */
[----:B--2---:R-:W-:Y:S02]  /*34d0*/  ULEA UR4, UR4, UR6, 0x18 ;  /* 0x0000000604047291 */ /* 0x004fe4000f8ec0ff */
[----:B------:R-:W-:-:S07]  /*34e0*/  ULEA UR6, UR15, UR5, 0x3 ;  /* 0x000000050f067291 */ /* 0x000fce000f8e18ff */
[----:B------:R2:W-:Y:S02]  /*34f0*/  @P0 STS.U8 [UR4+0x1c], R2 ;  /* 0x00001c02ff000988 */ /* 0x0005e40008000004 */
[----:B------:R-:W3:Y:S02]  /*3500*/  SYNCS.PHASECHK.TRANS64.TRYWAIT P0, [UR6], R0 ;  /* 0x00000000ff0075a7 */ /* 0x000ee40008001106 */
[----:B--23--:R-:W-:Y:S05]  /*3510*/  @!P0 BRA `(.L_x_59) ;  /* 0x000000a800fc8947 */ /* 0x00cfea0003800000 */
.L_x_322:
[----:B-1----:R-:W-:-:S04]  /*3520*/  UIADD3 UR7, UPT, UPT, UR15, 0x1, URZ ;  /* 0x000000010f077890 */ /* 0x002fc8000fffe0ff */
[----:B------:R-:W-:-:S04]  /*3530*/  UISETP.NE.AND UP0, UPT, UR7, 0x2, UPT ;  /* 0x000000020700788c */ /* 0x000fc8000bf05270 */
[----:B------:R-:W-:Y:S02]  /*3540*/  USEL UR6, URZ, 0x1, UP0 ;  /* 0x00000001ff067887 */ /* 0x000fe40008000000 */
[----:B------:R-:W-:-:S04]  /*3550*/  USEL UR7, UR7, URZ, UP0 ;  /* 0x000000ff07077287 */ /* 0x000fc80008000000 */
[----:B------:R-:W-:Y:S01]  /*3560*/  ULEA UR7, UR7, UR5, 0x3 ;  /* 0x0000000507077291 */ /* 0x000fe2000f8e18ff */
[----:B--2---:R-:W-:-:S04]  /*3570*/  LOP3.LUT R0, R7, UR6, RZ, 0x3c, !PT ;  /* 0x0000000607007c12 */ /* 0x004fc8000f8e3cff */
[----:B------:R-:W-:-:S04]  /*3580*/  SHF.L.U32 R0, R0, 0x1f, RZ ;  /* 0x0000001f00007819 */ /* 0x000fc800000006ff */
[----:B------:R-:W1:Y:S02]  /*3590*/  SYNCS.PHASECHK.TRANS64.TRYWAIT P0, [UR7], R0 ;  /* 0x00000000ff0075a7 */ /* 0x000e640008001107 */
[----:B-1----:R-:W-:Y:S05]  /*35a0*/  @!P0 BRA `(.L_x_60) ;  /* 0x000000a800f08947 */ /* 0x002fea0003800000 */
.L_x_324:
[----:B------:R-:W-:Y:S01]  /*35b0*/  NOP ;  /* 0x0000000000007918 */ /* 0x000fe20000000000 */
[----:B-1----:R-:W1:Y:S01]  /*35c0*/  LDS R0, [UR4+0x14] ;  /* 0x00001404ff007984 */ /* 0x002e620008000800 */
[----:B------:R-:W-:Y:S01]  /*35d0*/  ULOP3.LUT UR6, UR16, 0xffff, URZ, 0xc0, !UPT ;  /* 0x0000ffff10067892 */ /* 0x000fe2000f8ec0ff */
[----:B------:R-:W-:Y:S01]  /*35e0*/  UMOV UR8, 0xffff ;  /* 0x0000ffff00087882 */ /* 0x000fe20000000000 */
[----:B------:R-:W-:Y:S02]  /*35f0*/  UMOV UR5, 0x1 ;  /* 0x0000000100057882 */ /* 0x000fe40000000000 */
[----:B------:R-:W-:-:S04]  /*3600*/  USHF.R.U32.HI UR6, URZ, 0x5, UR6 ;  /* 0x00000005ff067899 */ /* 0x000fc80008011606 */
[----:B------:R-:W-:Y:S02]  /*3610*/  USHF.L.U32 UR8, UR8, UR6, URZ ;  /* 0x0000000608087299 */ /* 0x000fe400080006ff */
[----:B------:R-:W-:-:S04]  /*3620*/  USHF.L.U32 UR5, UR5, UR6, URZ ;  /* 0x0000000605057299 */ /* 0x000fc800080006ff */
[----:B-1----:R-:W-:-:S04]  /*3630*/  LOP3.LUT R0, R0, UR8, RZ, 0xc0, !PT ;  /* 0x0000000800007c12 */ /* 0x002fc8000f8ec0ff */
[----:B------:R-:W-:-:S13]  /*3640*/  ISETP.NE.AND P0, PT, R0, UR8, PT ;  /* 0x0000000800007c0c */ /* 0x000fda000bf05270 */
[----:B------:R-:W-:Y:S05]  /*3650*/  @P0 BRA `(.L_x_61) ;  /* 0x0000000000580947 */ /* 0x000fea0003800000 */
[----:B------:R-:W1:Y:S02]  /*3660*/  LDS R0, [UR4+0x18] ;  /* 0x00001804ff007984 */ /* 0x000e640008000800 */
[----:B-1----:R-:W-:-:S04]  /*3670*/  LOP3.LUT R0, R0, UR5, RZ, 0xc0, !PT ;  /* 0x0000000500007c12 */ /* 0x002fc8000f8ec0ff */
[----:B------:R-:W-:-:S13]  /*3680*/  ISETP.NE.AND P0, PT, R0, UR5, PT ;  /* 0x0000000500007c0c */ /* 0x000fda000bf05270 */
[----:B------:R-:W-:Y:S05]  /*3690*/  @P0 BRA `(.L_x_62) ;  /* 0x00000000003c0947 */ /* 0x000fea0003800000 */
[----:B------:R-:W1:Y:S01]  /*36a0*/  S2R R2, SR_LANEID ;  /* 0x0000000000027919 */ /* 0x000e620000000000 */
[----:B------:R-:W-:Y:S01]  /*36b0*/  ULOP3.LUT UR8, URZ, UR8, URZ, 0x33, !UPT ;  /* 0x00000008ff087292 */ /* 0x000fe2000f8e33ff */
[----:B------:R-:W-:Y:S02]  /*36c0*/  VOTEU.ANY UR7, UPT, PT ;  /* 0x0000000000077886 */ /* 0x000fe400038e0100 */
[----:B------:R-:W-:-:S03]  /*36d0*/  UFLO.U32 UR7, UR7 ;  /* 0x00000007000772bd */ /* 0x000fc600080e0000 */
[----:B------:R-:W-:-:S04]  /*36e0*/  IMAD.U32 R0, RZ, RZ, UR8 ;  /* 0x00000008ff007e24 */ /* 0x000fc8000f8e00ff */
[----:B------:R2:W3:Y:S02]  /*36f0*/  REDUX UR6, R0 ;  /* 0x00000000000673c4 */ /* 0x0004e40000000000 */
[----:B------:R4:W-:Y:S01]  /*3700*/  UTCATOMSWS.AND URZ, UR8 ;  /* 0x0000000800ff79e3 */ /* 0x0009e20008000000 */
[----:B-1----:R-:W-:Y:S02]  /*3710*/  ISETP.EQ.U32.AND P0, PT, R2, UR7, PT ;  /* 0x0000000702007c0c */ /* 0x002fe4000bf02070 */
[----:B--2---:R-:W-:Y:S02]  /*3720*/  LOP3.LUT R0, RZ, UR5, RZ, 0x33, !PT ;  /* 0x00000005ff007c12 */ /* 0x004fe4000f8e33ff */
[----:B---3--:R-:W-:Y:S02]  /*3730*/  MOV R2, UR6 ;  /* 0x0000000600027c02 */ /* 0x008fe40008000f00 */
[----:B------:R-:W1:Y:S07]  /*3740*/  REDUX UR5, R0 ;  /* 0x00000000000573c4 */ /* 0x000e6e0000000000 */
[----:B------:R4:W-:Y:S01]  /*3750*/  @P0 ATOMS.AND RZ, [UR4+0x14], R2 ;  /* 0x00001402ffff098c */ /* 0x0009e2000a800004 */
[----:B-1----:R-:W-:-:S05]  /*3760*/  IMAD.U32 R0, RZ, RZ, UR5 ;  /* 0x00000005ff007e24 */ /* 0x002fca000f8e00ff */
[----:B------:R4:W-:Y:S01]  /*3770*/  @P0 ATOMS.AND RZ, [UR4+0x18], R0 ;  /* 0x00001800ffff098c */ /* 0x0009e2000a800004 */
[----:B------:R-:W-:Y:S05]  /*3780*/  BRA `(.L_x_63) ;  /* 0x0000000000147947 */ /* 0x000fea0003800000 */
.L_x_62:
[----:B------:R-:W-:Y:S02]  /*3790*/  MOV R2, 0x37b0 ;  /* 0x000037b000027802 */ /* 0x000fe40000000f00 */
[----:B-----5:R-:W-:Y:S05]  /*37a0*/  CALL.REL.NOINC `($__internal_0_$__cuda_sm10x_tcgen05_guardrail_trap_col_being_dealloced_not_returned_by_alloc) ;  /* 0x000000ac009c7944 */ /* 0x020fea0003c00000 */
[----:B------:R-:W-:Y:S05]  /*37b0*/  BRA `(.L_x_63) ;  /* 0x0000000000087947 */ /* 0x000fea0003800000 */
.L_x_61:
[----:B------:R-:W-:Y:S02]  /*37c0*/  MOV R2, 0x37e0 ;  /* 0x000037e000027802 */ /* 0x000fe40000000f00 */
[----:B-----5:R-:W-:Y:S05]  /*37d0*/  CALL.REL.NOINC `($__internal_2_$__cuda_sm10x_tcgen05_guardrail_trap_unallocated_columns_being_dealloced) ;  /* 0x000000ac00a87944 */ /* 0x020fea0003c00000 */
.L_x_63:
[----:B------:R-:W-:Y:S01]  /*37e0*/  NOP ;  /* 0x0000000000007918 */ /* 0x000fe20000000000 */
[----:B----4-:R-:W-:Y:S05]  /*37f0*/  EXIT ;  /* 0x000000000000794d */ /* 0x010fea0003800000 */
.L_x_47:
[----:B------:R-:W-:-:S09]  /*3800*/  UISETP.NE.OR UP3, UPT, UR10, 0x3, UP3 ;  /* 0x000000030a00788c */ /* 0x000fd20009f65670 */
[----:B------:R-:W-:Y:S05]  /*3810*/  BRA.U UP3, `(.L_x_64) ;  /* 0x0000001103087547 */ /* 0x000fea000b800000 */
[----:B------:R-:W2:Y:S01]  /*3820*/  LDCU.64 UR4, c[0x0][0x888] ;  /* 0x00011100ff0477ac */ /* 0x000ea20008000a00 */
[----:B------:R-:W-:Y:S02]  /*3830*/  HFMA2 R10, -RZ, RZ, 0, 0 ;  /* 0x00000000ff0a7431 */ /* 0x000fe400000001ff */
[----:B------:R-:W-:Y:S01]  /*3840*/  IMAD.MOV.U32 R9, RZ, RZ, 0x1 ;  /* 0x00000001ff097424 */ /* 0x000fe200078e00ff */
[----:B------:R-:W-:Y:S01]  /*3850*/  MOV R11, 0x4000 ;  /* 0x00004000000b7802 */ /* 0x000fe20000000f00 */
[----:B------:R-:W3:Y:S01]  /*3860*/  LDCU.64 UR22, c[0x0][0x890] ;  /* 0x00011200ff1677ac */ /* 0x000ee20008000a00 */
[----:B------:R-:W-:Y:S01]  /*3870*/  IMAD.MOV.U32 R8, RZ, RZ, RZ ;  /* 0x000000ffff087224 */ /* 0x000fe200078e00ff */
[----:B------:R-:W4:Y:S01]  /*3880*/  LDCU UR48, c[0x0][0x370] ;  /* 0x00006e00ff3077ac */ /* 0x000f220008000800 */
[----:B------:R-:W4:Y:S01]  /*3890*/  LDCU UR13, c[0x0][0xb0c] ;  /* 0x00016180ff0d77ac */ /* 0x000f220008000800 */
[----:B------:R-:W4:Y:S01]  /*38a0*/  LDCU.128 UR40, c[0x0][0xb10] ;  /* 0x00016200ff2877ac */ /* 0x000f220008000c00 */
[----:B------:R-:W4:Y:S01]  /*38b0*/  LDCU UR31, c[0x0][0x374] ;  /* 0x00006e80ff1f77ac */ /* 0x000f220008000800 */
[----:B--2---:R-:W-:Y:S01]  /*38c0*/  UISETP.NE.U32.AND UP0, UPT, UR4, URZ, UPT ;  /* 0x000000ff0400728c */ /* 0x004fe2000bf05070 */
[----:B------:R-:W2:Y:S01]  /*38d0*/  LDCU UR4, c[0x0][0xb30] ;  /* 0x00016600ff0477ac */ /* 0x000ea20008000800 */
[----:B------:R-:W2:Y:S02]  /*38e0*/  LDCU UR29, c[0x0][0xb20] ;  /* 0x00016400ff1d77ac */ /* 0x000ea40008000800 */
[----:B------:R-:W-:-:S02]  /*38f0*/  UISETP.NE.AND.EX UP6, UPT, UR5, URZ, UPT, UP0 ;  /* 0x000000ff0500728c */ /* 0x000fc4000bfc5300 */
[----:B-1----:R-:W-:Y:S02]  /*3900*/  UISETP.GE.AND UP3, UPT, UR37, 0x1, UPT ;  /* 0x000000012500788c */ /* 0x002fe4000bf66270 */
[----:B------:R-:W-:Y:S02]  /*3910*/  UISETP.NE.AND UP0, UPT, UR37, 0x1, UPT ;  /* 0x000000012500788c */ /* 0x000fe4000bf05270 */
[----:B------:R-:W-:Y:S01]  /*3920*/  UP2UR UR5, UPR, URZ, 0x8 ;  /* 0x00000008ff057883 */ /* 0x000fe20008000000 */
[----:B------:R-:W-:Y:S01]  /*3930*/  UMOV UR30, 0x400 ;  /* 0x00000400001e7882 */ /* 0x000fe20000000000 */
[----:B------:R-:W-:Y:S02]  /*3940*/  UP2UR UR5, UPR, URZ, 0x1 ;  /* 0x00000001ff057883 */ /* 0x000fe40008000000 */
[----:B---3--:R-:W-:Y:S02]  /*3950*/  UISETP.NE.U32.AND UP0, UPT, UR22, URZ, UPT ;  /* 0x000000ff1600728c */ /* 0x008fe4000bf05070 */
[----:B------:R-:W-:-:S02]  /*3960*/  ULEA UR30, UR21, UR30, 0x18 ;  /* 0x0000001e151e7291 */ /* 0x000fc4000f8ec0ff */
[----:B------:R-:W-:Y:S02]  /*3970*/  UISETP.NE.AND.EX UP5, UPT, UR23, URZ, UPT, UP0 ;  /* 0x000000ff1700728c */ /* 0x000fe4000bfa5300 */
[----:B----4-:R-:W-:Y:S02]  /*3980*/  UIMAD.WIDE.U32 UR50, UR48, UR40, URZ ;  /* 0x00000028303272a5 */ /* 0x010fe4000f8e00ff */
[----:B------:R-:W-:Y:S02]  /*3990*/  UISETP.NE.AND UP3, UPT, UR13, 0x1, UPT ;  /* 0x000000010d00788c */ /* 0x000fe4000bf65270 */
[----:B------:R-:W-:Y:S02]  /*39a0*/  UIADD3 UR49, UPT, UPT, UR30, 0x48, URZ ;  /* 0x000000481e317890 */ /* 0x000fe4000fffe0ff */
[----:B------:R-:W-:Y:S02]  /*39b0*/  UIMAD.WIDE.U32 UR8, UR31, UR43, URZ ;  /* 0x0000002b1f0872a5 */ /* 0x000fe4000f8e00ff */
[----:B------:R-:W-:-:S02]  /*39c0*/  UISETP.NE.AND UP0, UPT, UR42, 0x1, UPT ;  /* 0x000000012a00788c */ /* 0x000fc4000bf05270 */
[----:B--2---:R-:W-:Y:S01]  /*39d0*/  UISETP.NE.AND UP4, UPT, UR4, 0x1, UPT ;  /* 0x000000010400788c */ /* 0x004fe2000bf85270 */
[----:B------:R-:W1:Y:S01]  /*39e0*/  LDCU.64 UR54, c[0x0][0x348] ;  /* 0x00006900ff3677ac */ /* 0x000e620008000a00 */
[----:B------:R-:W-:Y:S01]  /*39f0*/  UPLOP3.LUT UP1, UPT, UPT, UPT, UPT, 0x40, 0x4 ;  /* 0x000000000004789c */ /* 0x000fe20003f2e870 */
[----:B------:R-:W2:Y:S01]  /*3a00*/  LDCU.64 UR6, c[0x0][0xb28] ;  /* 0x00016500ff0677ac */ /* 0x000ea20008000a00 */
[----:B------:R-:W-:Y:S02]  /*3a10*/  UP2UR UR5, UPR, URZ, 0x8 ;  /* 0x00000008ff057883 */ /* 0x000fe40008000000 */
[----:B------:R-:W-:Y:S02]  /*3a20*/  UIADD3 UR33, UPT, UPT, UR30, 0x30, URZ ;  /* 0x000000301e217890 */ /* 0x000fe4000fffe0ff */
[----:B------:R-:W-:Y:S02]  /*3a30*/  UIADD3 UR25, UPT, UPT, UR30, 0x38, URZ ;  /* 0x000000381e197890 */ /* 0x000fe4000fffe0ff */
[----:B------:R-:W-:-:S02]  /*3a40*/  UIADD3 UR17, UPT, UPT, UR30, 0x40, URZ ;  /* 0x000000401e117890 */ /* 0x000fc4000fffe0ff */
[----:B------:R-:W-:Y:S02]  /*3a50*/  UPRMT UR49, UR21, 0x654, UR49 ;  /* 0x0000065415317896 */ /* 0x000fe40008000031 */
[----:B------:R-:W-:Y:S02]  /*3a60*/  USHF.R.U32.HI UR51, URZ, UR41, UR51 ;  /* 0x00000029ff337299 */ /* 0x000fe40008011633 */
[----:B------:R-:W-:Y:S02]  /*3a70*/  USHF.R.U32.HI UR50, URZ, UR29, UR9 ;  /* 0x0000001dff327299 */ /* 0x000fe40008011609 */
[----:B------:R-:W-:-:S12]  /*3a80*/  UP2UR UR4, UPR, URZ, 0x1 ;  /* 0x00000001ff047883 */ /* 0x000fd80008000000 */
.L_x_75:
[----:B------:R-:W-:Y:S02]  /*3a90*/  LEA R2, R8, UR30, 0x3 ;  /* 0x0000001e08027c11 */ /* 0x000fe4000f8e18ff */
[----:B------:R-:W-:Y:S02]  /*3aa0*/  SHF.L.U32 R0, R10, 0x1f, RZ ;  /* 0x0000001f0a007819 */ /* 0x000fe400000006ff */
[----:B------:R-:W-:Y:S02]  /*3ab0*/  LEA R4, R8, UR30, 0x4 ;  /* 0x0000001e08047c11 */ /* 0x000fe4000f8e20ff */
[----:B---3--:R-:W3:Y:S02]  /*3ac0*/  SYNCS.PHASECHK.TRANS64.TRYWAIT P0, [R2+URZ+0x80], R0 ;  /* 0x00008000020075a7 */ /* 0x008ee400080011ff */
[----:B---3--:R-:W-:Y:S05]  /*3ad0*/  @!P0 BRA `(.L_x_65) ;  /* 0x000000a400bc8947 */ /* 0x008fea0003800000 */
.L_x_325:
[----:B------:R-:W4:Y:S01]  /*3ae0*/  LDS.128 R4, [R4+0xf0] ;  /* 0x0000f00004047984 */ /* 0x000f220000000c00 */
[----:B------:R-:W-:Y:S01]  /*3af0*/  UISETP.GE.AND UP0, UPT, UR37, 0x1, UPT ;  /* 0x000000012500788c */ /* 0x000fe2000bf06270 */
[----:B------:R-:W-:Y:S01]  /*3b00*/  @!PT LDS RZ, [RZ] ;  /* 0x00000000fffff984 */ /* 0x000fe20000000800 */
[----:B------:R-:W-:Y:S01]  /*3b10*/  @!PT LDS RZ, [RZ] ;  /* 0x00000000fffff984 */ /* 0x000fe20000000800 */
[----:B------:R-:W-:Y:S01]  /*3b20*/  @!PT LDS RZ, [RZ] ;  /* 0x00000000fffff984 */ /* 0x000fe20000000800 */
[----:B------:R-:W-:Y:S01]  /*3b30*/  @!PT LDS RZ, [RZ] ;  /* 0x00000000fffff984 */ /* 0x000fe20000000800 */
[----:B------:R1:W-:Y:S06]  /*3b40*/  MEMBAR.ALL.CTA ;  /* 0x0000000000007992 */ /* 0x0003ec0000008000 */
[----:B-1----:R-:W1:Y:S01]  /*3b50*/  FENCE.VIEW.ASYNC.S ;  /* 0x00000000000073c6 */ /* 0x002e620000000000 */
[----:B----4-:R-:W-:Y:S11]  /*3b60*/  LOP3.LUT P0, RZ, R6, 0x1, RZ, 0xc0, !PT ;  /* 0x0000000106ff7812 */ /* 0x010ff6000780c0ff */
[----:B------:R-:W-:Y:S02]  /*3b70*/  @!UPT UIADD3 URZ, UPT, UPT, URZ, URZ, URZ ;  /* 0x000000fffffff290 */ /* 0x000fe4000fffe0ff */
[----:B-1----:R-:W-:Y:S01]  /*3b80*/  VOTEU.ANY UP3, P0 ;  /* 0x0000000000ff7886 */ /* 0x002fe20000060100 */
[----:B------:R-:W-:Y:S11]  /*3b90*/  PLOP3.LUT P0, PT, PT, PT, UP3, 0x80, 0x8 ;  /* 0x000000000008781c */ /* 0x000ff60003f0f038 */
[----:B------:R-:W-:Y:S02]  /*3ba0*/  @!UPT UIADD3 URZ, UPT, UPT, URZ, URZ, URZ ;  /* 0x000000fffffff290 */ /* 0x000fe4000fffe0ff */
[----:B---3--:R-:W-:Y:S02]  /*3bb0*/  @P0 SHF.R.U32.HI R0, RZ, 0x10, R5 ;  /* 0x00000010ff000819 */ /* 0x008fe40000011605 */
[----:B------:R-:W-:Y:S02]  /*3bc0*/  @P0 MOV R3, R4 ;  /* 0x0000000400030202 */ /* 0x000fe40000000f00 */
[----:B------:R-:W-:Y:S01]  /*3bd0*/  @P0 R2UR UR4, R0 ;  /* 0x00000000000402ca */ /* 0x000fe200000e0000 */
[----:B------:R-:W-:Y:S01]  /*3be0*/  VIADD R0, R2, 0x90 ;  /* 0x0000009002007836 */ /* 0x000fe20000000000 */
[----:B------:R-:W-:Y:S02]  /*3bf0*/  @P0 LOP3.LUT R4, R5, 0xffff, RZ, 0xc0, !PT ;  /* 0x0000ffff05040812 */ /* 0x000fe400078ec0ff */
[----:B------:R-:W-:Y:S02]  /*3c00*/  @P0 R2UR UR8, R3 ;  /* 0x00000000030802ca */ /* 0x000fe400000e0000 */
[----:B------:R-:W-:Y:S02]  /*3c10*/  PRMT R0, RZ, 0x654, R0 ;  /* 0x00000654ff007816 */ /* 0x000fe40000000000 */
[----:B------:R-:W-:Y:S02]  /*3c20*/  @P0 R2UR UR5, R4 ;  /* 0x00000000040502ca */ /* 0x000fe400000e0000 */
[----:B------:R1:W-:Y:S03]  /*3c30*/  SYNCS.ARRIVE.TRANS64.RED.A1T0 RZ, [R0+URZ], RZ ;  /* 0x000000ff00ff79a7 */ /* 0x0003e600081004ff */
[----:B------:R-:W-:Y:S04]  /*3c40*/  @UP3 UMOV UR53, UR4 ;  /* 0x0000000400353c82 */ /* 0x000fe80008000000 */
[----:B------:R-:W-:Y:S04]  /*3c50*/  @UP3 UMOV UR15, UR8 ;  /* 0x00000008000f3c82 */ /* 0x000fe80008000000 */
[----:B------:R-:W-:Y:S01]  /*3c60*/  @UP3 UMOV UR14, UR5 ;  /* 0x00000005000e3c82 */ /* 0x000fe20008000000 */
[----:B------:R-:W-:Y:S05]  /*3c70*/  BRA.U !UP0, `(.L_x_66) ;  /* 0x0000000108b47547 */ /* 0x000fea000b800000 */
[----:B------:R-:W-:Y:S02]  /*3c80*/  UIMAD.WIDE.U32 UR60, UR14, UR43, URZ ;  /* 0x0000002b0e3c72a5 */ /* 0x000fe4000f8e00ff */
[----:B------:R-:W-:Y:S02]  /*3c90*/  UP2UR UR26, UPR, URZ, 0x4 ;  /* 0x00000004ff1a7883 */ /* 0x000fe40008000000 */
[----:B------:R-:W-:Y:S02]  /*3ca0*/  UISETP.NE.AND UP2, UPT, UR42, 0x1, UPT ;  /* 0x000000012a00788c */ /* 0x000fe4000bf45270 */
[----:B------:R-:W-:Y:S02]  /*3cb0*/  UIMAD.WIDE.U32 UR58, UR15, UR40, URZ ;  /* 0x000000280f3a72a5 */ /* 0x000fe4000f8e00ff */
[----:B------:R-:W-:Y:S02]  /*3cc0*/  USEL UR4, UR31, UR50, !UP2 ;  /* 0x000000321f047287 */ /* 0x000fe4000d000000 */
[----:B------:R-:W-:Y:S02]  /*3cd0*/  UP2UR UR20, UPR, URZ, 0x2 ;  /* 0x00000002ff147883 */ /* 0x000fe40008000000 */
[----:B------:R-:W-:Y:S02]  /*3ce0*/  UISETP.NE.AND UP1, UPT, UR37, 0x1, UPT ;  /* 0x000000012500788c */ /* 0x000fe4000bf25270 */
[----:B--2---:R-:W-:Y:S02]  /*3cf0*/  UIMAD.WIDE.U32 UR56, UR4, UR6, URZ ;  /* 0x00000006043872a5 */ /* 0x004fe4000f8e00ff */
[----:B------:R-:W-:Y:S01]  /*3d00*/  UISETP.NE.AND UP0, UPT, UR13, 0x1, UPT ;  /* 0x000000010d00788c */ /* 0x000fe2000bf05270 */
[----:B------:R-:W-:Y:S02]  /*3d10*/  UMOV UR27, UR61 ;  /* 0x0000003d001b7c82 */ /* 0x000fe40008000000 */
[----:B------:R-:W-:Y:S02]  /*3d20*/  USHF.R.U32.HI UR28, URZ, UR29, UR27 ;  /* 0x0000001dff1c7299 */ /* 0x000fe4000801161b */
[----:B------:R-:W-:Y:S02]  /*3d30*/  USEL UR9, UR48, UR51, !UP0 ;  /* 0x0000003330097287 */ /* 0x000fe4000c000000 */
[----:B------:R-:W-:Y:S02]  /*3d40*/  USEL UR8, UR14, UR28, !UP2 ;  /* 0x0000001c0e087287 */ /* 0x000fe4000d000000 */
[----:B------:R-:W-:Y:S02]  /*3d50*/  UIMAD.WIDE.U32 UR34, UR9, UR6, URZ ;  /* 0x00000006092272a5 */ /* 0x000fe4000f8e00ff */
[----:B------:R-:W-:Y:S02]  /*3d60*/  UIMAD.WIDE.U32 UR18, UR8, UR6, URZ ;  /* 0x00000006081272a5 */ /* 0x000fe4000f8e00ff */
[----:B------:R-:W-:Y:S02]  /*3d70*/  @UP1 USHF.R.U32.HI UR9, URZ, UR7, UR35 ;  /* 0x00000007ff091299 */ /* 0x000fe40008011623 */
[----:B------:R-:W-:Y:S02]  /*3d80*/  USHF.R.U32.HI UR18, URZ, UR7, UR19 ;  /* 0x00000007ff127299 */ /* 0x000fe40008011613 */
[----:B------:R-:W-:Y:S02]  /*3d90*/  UIMAD UR10, UR37, UR9, URZ ;  /* 0x00000009250a72a4 */ /* 0x000fe4000f8e02ff */
[----:B------:R-:W-:Y:S02]  /*3da0*/  USEL UR18, UR8, UR18, !UP1 ;  /* 0x0000001208127287 */ /* 0x000fe4000c800000 */
[----:B------:R-:W-:Y:S02]  /*3db0*/  UISETP.NE.AND UP2, UPT, UR26, URZ, UPT ;  /* 0x000000ff1a00728c */ /* 0x000fe4000bf45270 */
[----:B------:R-:W-:Y:S01]  /*3dc0*/  UIADD3 UR16, UPT, UPT, -UR18, URZ, URZ ;  /* 0x000000ff12107290 */ /* 0x000fe2000fffe1ff */
[----:B------:R-:W-:Y:S02]  /*3dd0*/  UMOV UR27, UR59 ;  /* 0x0000003b001b7c82 */ /* 0x000fe40008000000 */
[----:B------:R-:W-:Y:S02]  /*3de0*/  USHF.R.U32.HI UR24, URZ, UR41, UR27 ;  /* 0x00000029ff187299 */ /* 0x000fe4000801161b */
[----:B------:R-:W-:Y:S02]  /*3df0*/  UIMAD UR16, UR37, UR16, UR8 ;  /* 0x00000010251072a4 */ /* 0x000fe4000f8e0208 */
[----:B------:R-:W-:Y:S01]  /*3e00*/  USEL UR5, UR15, UR24, !UP0 ;  /* 0x000000180f057287 */ /* 0x000fe2000c000000 */
[----:B------:R-:W-:Y:S02]  /*3e10*/  UMOV UR27, UR57 ;  /* 0x00000039001b7c82 */ /* 0x000fe40008000000 */
[----:B------:R-:W-:Y:S04]  /*3e20*/  @UP1 USHF.R.U32.HI UR4, URZ, UR7, UR27 ;  /* 0x00000007ff041299 */ /* 0x000fe8000801161b */
[----:B------:R-:W-:Y:S04]  /*3e30*/  UIMAD UR4, UR37, UR4, URZ ;  /* 0x00000004250472a4 */ /* 0x000fe8000f8e02ff */
[----:B------:R-:W-:Y:S04]  /*3e40*/  UISETP.GE.AND UP0, UPT, UR8, UR4, UPT ;  /* 0x000000040800728c */ /* 0x000fe8000bf06270 */
[----:B------:R-:W-:Y:S02]  /*3e50*/  UISETP.GE.OR UP0, UPT, UR5, UR10, UP0 ;  /* 0x0000000a0500728c */ /* 0x000fe40008706670 */
[----:B------:R-:W-:Y:S09]  /*3e60*/  UIMAD.WIDE.U32 UR10, UR5, UR6, URZ ;  /* 0x00000006050a72a5 */ /* 0x000ff2000f8e00ff */
[----:B------:R-:W-:Y:S04]  /*3e70*/  @!UP0 USHF.R.U32.HI UR4, URZ, UR7, UR11 ;  /* 0x00000007ff048299 */ /* 0x000fe8000801160b */
[----:B------:R-:W-:Y:S02]  /*3e80*/  @!UP0 USEL UR4, UR5, UR4, !UP1 ;  /* 0x0000000405048287 */ /* 0x000fe4000c800000 */
[----:B------:R-:W-:Y:S02]  /*3e90*/  UISETP.NE.AND UP1, UPT, UR20, URZ, UPT ;  /* 0x000000ff1400728c */ /* 0x000fe4000bf25270 */
[----:B------:R-:W-:Y:S02]  /*3ea0*/  @!UP0 UIMAD UR12, UR9, UR16, UR4 ;  /* 0x00000010090c82a4 */ /* 0x000fe4000f8e0204 */
[----:B------:R-:W-:Y:S02]  /*3eb0*/  @!UP0 UIADD3 UR16, UPT, UPT, UR18, -UR4, URZ ;  /* 0x8000000412108290 */ /* 0x000fe4000fffe0ff */
[----:B------:R-:W-:Y:S02]  /*3ec0*/  UIADD3 UR9, UPT, UPT, -UR5, URZ, URZ ;  /* 0x000000ff05097290 */ /* 0x000fe4000fffe1ff */
[----:B------:R-:W-:Y:S02]  /*3ed0*/  UIADD3 UR4, UPT, UPT, -UR8, URZ, URZ ;  /* 0x000000ff08047290 */ /* 0x000fe4000fffe1ff */
[----:B------:R-:W-:Y:S02]  /*3ee0*/  @!UP0 UIMAD UR8, UR16, UR37, UR5 ;  /* 0x00000025100882a4 */ /* 0x000fe4000f8e0205 */
[----:B------:R-:W-:Y:S02]  /*3ef0*/  UIMAD UR15, UR13, UR9, UR15 ;  /* 0x000000090d0f72a4 */ /* 0x000fe4000f8e020f */
[----:B------:R-:W-:Y:S01]  /*3f00*/  UIMAD UR14, UR42, UR4, UR14 ;  /* 0x000000042a0e72a4 */ /* 0x000fe2000f8e020e */
[----:B------:R-:W-:Y:S02]  /*3f10*/  @!UP0 UMOV UR5, UR12 ;  /* 0x0000000c00058c82 */ /* 0x000fe40008000000 */
[----:B------:R-:W-:Y:S02]  /*3f20*/  UIMAD UR15, UR5, UR13, UR15 ;  /* 0x0000000d050f72a4 */ /* 0x000fe4000f8e020f */
[----:B------:R-:W-:Y:S11]  /*3f30*/  UIMAD UR14, UR8, UR42, UR14 ;  /* 0x0000002a080e72a4 */ /* 0x000ff6000f8e020e */
[----:B------:R-:W-:Y:S01]  /*3f40*/  @!UPT UIADD3 URZ, UPT, UPT, URZ, URZ, URZ ;  /* 0x000000fffffff290 */ /* 0x000fe2000fffe0ff */
.L_x_66:
[----:B------:R-:W3:Y:S01]  /*3f50*/  @!UP4 LDCU.128 UR8, c[0x0][0xb10] ;  /* 0x00016200ff08c7ac */ /* 0x000ee20008000c00 */
[----:B------:R-:W-:Y:S02]  /*3f60*/  ISETP.NE.U32.AND P0, PT, RZ, UR22, PT ;  /* 0x00000016ff007c0c */ /* 0x000fe4000bf05070 */
[----:B------:R-:W-:Y:S02]  /*3f70*/  SHF.L.U32 R2, R9, 0x1f, RZ ;  /* 0x0000001f09027819 */ /* 0x000fe400000006ff */
[----:B------:R-:W-:Y:S01]  /*3f80*/  ISETP.NE.AND.EX P0, PT, RZ, UR23, PT, P0 ;  /* 0x00000017ff007c0c */ /* 0x000fe2000bf05300 */
[----:B------:R-:W4:Y:S01]  /*3f90*/  @!UP4 LDCU UR5, c[0x0][0xb0c] ;  /* 0x00016180ff05c7ac */ /* 0x000f220008000800 */
[----:B------:R-:W-:Y:S02]  /*3fa0*/  USHF.L.U32 UR35, UR47, 0x7, URZ ;  /* 0x000000072f237899 */ /* 0x000fe400080006ff */
[----:B------:R-:W-:Y:S02]  /*3fb0*/  USHF.L.U32 UR34, UR46, 0x8, URZ ;  /* 0x000000082e227899 */ /* 0x000fe400080006ff */
[----:B---3--:R-:W-:Y:S04]  /*3fc0*/  UIMAD.WIDE.U32 UR18, UR15, UR8, URZ ;  /* 0x000000080f1272a5 */ /* 0x008fe8000f8e00ff */
[----:B------:R-:W-:Y:S02]  /*3fd0*/  @!UP4 USHF.R.U32.HI UR4, URZ, UR9, UR19 ;  /* 0x00000009ff04c299 */ /* 0x000fe40008011613 */
[----:B------:R-:W-:Y:S02]  /*3fe0*/  UIMAD.WIDE.U32 UR18, UR14, UR11, URZ ;  /* 0x0000000b0e1272a5 */ /* 0x000fe4000f8e00ff */
[----:B----4-:R-:W-:Y:S04]  /*3ff0*/  @!UP4 UISETP.NE.AND UP0, UPT, UR5, 0x1, UPT ;  /* 0x000000010500c88c */ /* 0x010fe8000bf05270 */
[----:B------:R-:W-:Y:S02]  /*4000*/  @!UP4 USEL UR8, UR15, UR4, !UP0 ;  /* 0x000000040f08c287 */ /* 0x000fe4000c000000 */
[----:B------:R-:W-:Y:S01]  /*4010*/  @!UP4 UISETP.NE.AND UP0, UPT, UR10, 0x1, UPT ;  /* 0x000000010a00c88c */ /* 0x000fe2000bf05270 */
[----:B------:R-:W3:Y:S02]  /*4020*/  @!UP4 LDCU UR4, c[0x0][0xb20] ;  /* 0x00016400ff04c7ac */ /* 0x000ee40008000800 */
[----:B---3--:R-:W-:Y:S04]  /*4030*/  @!UP4 USHF.R.U32.HI UR4, URZ, UR4, UR19 ;  /* 0x00000004ff04c299 */ /* 0x008fe80008011613 */
[----:B------:R-:W-:Y:S04]  /*4040*/  @!UP4 USEL UR9, UR14, UR4, !UP0 ;  /* 0x000000040e09c287 */ /* 0x000fe8000c000000 */
[----:B------:R-:W-:Y:S02]  /*4050*/  @!UP4 UIADD3 UR4, UPT, UPT, -UR8, UR9, URZ ;  /* 0x000000090804c290 */ /* 0x000fe4000fffe1ff */
[----:B------:R-:W-:Y:S02]  /*4060*/  @!UP4 UIADD3 UR8, UPT, UPT, UR8, -UR9, URZ ;  /* 0x800000090808c290 */ /* 0x000fe4000fffe0ff */
[----:B------:R-:W-:Y:S02]  /*4070*/  @!UP4 UIMAD UR15, UR4, UR5, UR15 ;  /* 0x00000005040fc2a4 */ /* 0x000fe4000f8e020f */
[----:B------:R-:W-:Y:S01]  /*4080*/  @!UP4 UIMAD UR14, UR8, UR10, UR14 ;  /* 0x0000000a080ec2a4 */ /* 0x000fe2000f8e020e */
[----:B------:R-:W-:Y:S11]  /*4090*/  BRA.U UP1, `(.L_x_67) ;  /* 0x0000000101107547 */ /* 0x000ff6000b800000 */
[----:B-1----:R-:W-:Y:S04]  /*40a0*/  MOV R0, UR52 ;  /* 0x0000003400007c02 */ /* 0x002fe80008000f00 */
[----:B------:R-:W-:Y:S04]  /*40b0*/  SHF.L.U32 R0, R0, 0x1f, RZ ;  /* 0x0000001f00007819 */ /* 0x000fe800000006ff */
[----:B------:R-:W1:Y:S02]  /*40c0*/  SYNCS.PHASECHK.TRANS64.TRYWAIT P1, [UR30+0x78], R0 ;  /* 0x00007800ff0075a7 */ /* 0x000e64000802111e */
[----:B-1----:R-:W-:Y:S05]  /*40d0*/  @!P1 BRA `(.L_x_68) ;  /* 0x000000a000509947 */ /* 0x002fea0003800000 */
.L_x_67:
[----:B------:R-:W-:Y:S05]  /*40e0*/  BRA.U !UP5, `(.L_x_69) ;  /* 0x000000010d3c7547 */ /* 0x000fea000b800000 */
[----:B------:R-:W-:Y:S01]  /*40f0*/  UPLOP3.LUT UP2, UPT, UPT, UPT, UP6, 0x80, 0x8 ;  /* 0x000000000008789c */ /* 0x000fe20003f4f060 */
[----:B-1----:R-:W-:Y:S02]  /*4100*/  HFMA2 R0, -RZ, RZ, 0, 5.9604644775390625e-08 ;  /* 0x00000001ff007431 */ /* 0x002fe400000001ff */
[----:B------:R-:W-:Y:S03]  /*4110*/  IMAD.MOV.U32 R3, RZ, RZ, 0x1 ;  /* 0x00000001ff037424 */ /* 0x000fe600078e00ff */
[----:B------:R-:W-:Y:S05]  /*4120*/  PLOP3.LUT P1, PT, PT, PT, UP2, 0x80, 0x8 ;  /* 0x000000000008781c */ /* 0x000fea0003f2f028 */
[----:B------:R-:W1:Y:S01]  /*4130*/  @UP2 LDCU.64 UR8, c[0x0][0x888] ;  /* 0x00011100ff0827ac */ /* 0x000e620008000a00 */
[----:B------:R-:W-:Y:S07]  /*4140*/  @UP2 UIMAD UR4, UR36, UR22, URZ ;  /* 0x00000016240422a4 */ /* 0x000fee000f8e02ff */
[----:B------:R-:W-:Y:S04]  /*4150*/  @P1 PRMT R4, R0, 0x7610, R4 ;  /* 0x0000761000041816 */ /* 0x000fe80000000004 */
[----:B------:R-:W-:Y:S05]  /*4160*/  @!P1 PRMT R4, R3, 0x7610, R4 ;  /* 0x0000761003049816 */ /* 0x000fea0000000004 */
[----:B------:R3:W-:Y:S01]  /*4170*/  STL.S16 [R1+0x38], R4 ;  /* 0x0000380401007387 */ /* 0x0007e20000100600 */
[----:B-1----:R-:W-:Y:S01]  /*4180*/  @UP2 UIMAD.WIDE UR8, UR4, 0x4, UR8 ;  /* 0x00000004040828a5 */ /* 0x002fe2000f8e0208 */
[----:B------:R-:W1:Y:S05]  /*4190*/  @!UP2 LDCU UR4, c[0x0][0x880] ;  /* 0x00011000ff04a7ac */ /* 0x000e6a0008000800 */
[----:B-----5:R-:W-:Y:S02]  /*41a0*/  IMAD.U32 R176, RZ, RZ, UR8 ;  /* 0x00000008ffb07e24 */ /* 0x020fe4000f8e00ff */
[----:B------:R-:W-:Y:S05]  /*41b0*/  IMAD.U32 R177, RZ, RZ, UR9 ;  /* 0x00000009ffb17e24 */ /* 0x000fea000f8e00ff */
[----:B------:R3:W5:Y:S02]  /*41c0*/  @P1 LDG.E R176, desc[UR44][R176.64] ;  /* 0x0000002cb0b01981 */ /* 0x000764000c1e1900 */
[----:B-1-3--:R-:W-:Y:S07]  /*41d0*/  @!P1 MOV R176, UR4 ;  /* 0x0000000400b09c02 */ /* 0x00afee0008000f00 */
.L_x_69:
[----:B-----5:R-:W-:Y:S01]  /*41e0*/  @!P0 FSETP.EQ.AND P2, PT, R176, RZ, PT ;  /* 0x000000ffb000820b */ /* 0x020fe20003f42000 */
[----:B------:R-:W-:Y:S01]  /*41f0*/  @!UPT UIADD3 URZ, UPT, UPT, URZ, URZ, URZ ;  /* 0x000000fffffff290 */ /* 0x000fe2000fffe0ff */
[----:B------:R-:W-:Y:S11]  /*4200*/  @!P0 BRA `(.L_x_70) ;  /* 0x00000000001c8947 */ /* 0x000ff60003800000 */
[----:B------:R-:W-:Y:S01]  /*4210*/  PLOP3.LUT P2, PT, PT, PT, UP2, 0x80, 0x8 ;  /* 0x000000000008781c */ /* 0x000fe20003f4f028 */
[----:B-1----:R-:W3:Y:S03]  /*4220*/  LDL R0, [R1+0x38] ;  /* 0x0000380001007983 */ /* 0x002ee60000100800 */
[----:B------:R-:W-:Y:S02]  /*4230*/  PLOP3.LUT P2, PT, P2, PT, PT, 0x8, 0x80 ;  /* 0x000000000080781c */ /* 0x000fe4000174e170 */
[----:B---3--:R-:W-:Y:S11]  /*4240*/  LOP3.LUT P0, RZ, R0, 0xff, RZ, 0xc0, !PT ;  /* 0x000000ff00ff7812 */ /* 0x008ff6000780c0ff */
[----:B------:R-:W-:Y:S02]  /*4250*/  @!UPT UIADD3 URZ, UPT, UPT, URZ, URZ, URZ ;  /* 0x000000fffffff290 */ /* 0x000fe4000fffe0ff */
[----:B------:R-:W-:Y:S11]  /*4260*/  @P0 FSETP.EQ.AND P2, PT, R176, RZ, PT ;  /* 0x000000ffb000020b */ /* 0x000ff60003f42000 */
[----:B------:R-:W-:Y:S02]  /*4270*/  @!UPT UIADD3 URZ, UPT, UPT, URZ, URZ, URZ ;  /* 0x000000fffffff290 */ /* 0x000fe4000fffe0ff */
.L_x_70:
[----:B------:R-:W3:Y:S01]  /*4280*/  SYNCS.PHASECHK.TRANS64.TRYWAIT P0, [UR30+0x50], R2 ;  /* 0x00005002ff0075a7 */ /* 0x000ee2000800111e */
[----:B------:R-:W-:Y:S04]  /*4290*/  ELECT P1, URZ, PT ;  /* 0x0000000000ff782f */ /* 0x000fe80003820000 */
[----:B------:R-:W-:Y:S01]  /*42a0*/  PLOP3.LUT P1, PT, P2, P1, PT, 0xf2, 0x2f ;  /* 0x00000000002f781c */ /* 0x000fe20001723e72 */
[----:B------:R-:W-:Y:S01]  /*42b0*/  @!UPT UIADD3 URZ, UPT, UPT, URZ, URZ, URZ ;  /* 0x000000fffffff290 */ /* 0x000fe2000fffe0ff */
[----:B---3--:R-:W-:Y:S11]  /*42c0*/  @!P0 BRA `(.L_x_71) ;  /* 0x0000009c00ec8947 */ /* 0x008ff60003800000 */
.L_x_328:
[----:B------:R-:W-:Y:S01]  /*42d0*/  VOTEU.ALL UP0, P1 ;  /* 0x0000000000ff7886 */ /* 0x000fe20000800000 */
[----:B-1----:R-:W-:Y:S01]  /*42e0*/  @!P1 MOV R0, 0x4000 ;  /* 0x0000400000009802 */ /* 0x002fe20000000f00 */
[----:B------:R-:W-:Y:S01]  /*42f0*/  UMOV UR4, 0x0 ;  /* 0x0000000000047882 */ /* 0x000fe20000000000 */
[----:B------:R-:W-:Y:S01]  /*4300*/  UMOV UR5, 0x10000000 ;  /* 0x1000000000057882 */ /* 0x000fe20000000000 */
[----:B------:R-:W-:Y:S02]  /*4310*/  UPRMT UR10, UR21, 0x654, UR33 ;  /* 0x00000654150a7896 */ /* 0x000fe40008000021 */
[----:B------:R-:W-:Y:S02]  /*4320*/  @!UP0 UIADD3 UR8, UP1, UPT, UR54, 0x580, URZ ;  /* 0x0000058036088890 */ /* 0x000fe4000ff3e0ff */
[----:B------:R-:W-:Y:S02]  /*4330*/  @!UP0 UIADD3 UR32, UPT, UPT, UR30, 0x400, URZ ;  /* 0x000004001e208890 */ /* 0x000fe4000fffe0ff */
[----:B------:R-:W-:Y:S01]  /*4340*/  @!UP0 UIADD3.X UR9, UPT, UPT, URZ, UR55, URZ, UP1, !UPT ;  /* 0x00000037ff098290 */ /* 0x000fe20008ffe4ff */
[----:B------:R-:W-:Y:S08]  /*4350*/  VOTEU.ALL UP0, P1 ;  /* 0x0000000000ff7886 */ /* 0x000ff00000800000 */
[----:B------:R1:W-:Y:S01]  /*4360*/  @!UP0 UTMALDG.3D [UR32], [UR8], desc[UR4] ;  /* 0x00000420080085b4 */ /* 0x0003e20008011000 */
[----:B------:R1:W-:Y:S01]  /*4370*/  @!P1 SYNCS.ARRIVE.TRANS64.RED.A0TR RZ, [UR30+0x30], R0 ;  /* 0x00003000ffff99a7 */ /* 0x0003e2000830041e */
[----:B------:R-:W-:Y:S01]  /*4380*/  SYNCS.ARRIVE.TRANS64.RED.A1T0 RZ, [UR10], RZ ;  /* 0x000000ffffff79a7 */ /* 0x000fe2000810040a */
[----:B------:R-:W3:Y:S02]  /*4390*/  SYNCS.PHASECHK.TRANS64.TRYWAIT P0, [UR30+0x58], R2 ;  /* 0x00005802ff0075a7 */ /* 0x000ee4000800111e */
[----:B-1-3--:R-:W-:Y:S05]  /*43a0*/  @!P0 BRA `(.L_x_72) ;  /* 0x0000009c00cc8947 */ /* 0x00afea0003800000 */
.L_x_330:
[----:B------:R-:W-:Y:S01]  /*43b0*/  VOTEU.ALL UP0, P1 ;  /* 0x0000000000ff7886 */ /* 0x000fe20000800000 */
[----:B-1----:R-:W-:Y:S01]  /*43c0*/  @!P1 MOV R0, 0x4000 ;  /* 0x0000400000009802 */ /* 0x002fe20000000f00 */
[----:B------:R-:W-:Y:S01]  /*43d0*/  UMOV UR4, 0x0 ;  /* 0x0000000000047882 */ /* 0x000fe20000000000 */
[----:B------:R-:W-:Y:S01]  /*43e0*/  UMOV UR5, 0x10000000 ;  /* 0x1000000000057882 */ /* 0x000fe20000000000 */
[----:B------:R-:W-:Y:S01]  /*43f0*/  UMOV UR27, UR35 ;  /* 0x00000023001b7c82 */ /* 0x000fe20008000000 */
[----:B------:R-:W-:Y:S02]  /*4400*/  @!UP0 UIADD3 UR8, UP1, UPT, UR54, 0x580, URZ ;  /* 0x0000058036088890 */ /* 0x000fe4000ff3e0ff */
[----:B------:R-:W-:Y:S02]  /*4410*/  @!UP0 UIADD3 UR26, UPT, UPT, UR34, 0x40, URZ ;  /* 0x00000040221a8890 */ /* 0x000fe4000fffe0ff */
[----:B------:R-:W-:Y:S02]  /*4420*/  @!UP0 UIADD3.X UR9, UPT, UPT, URZ, UR55, URZ, UP1, !UPT ;  /* 0x00000037ff098290 */ /* 0x000fe40008ffe4ff */
[----:B------:R-:W-:Y:S01]  /*4430*/  @!UP0 UIADD3 UR24, UPT, UPT, UR30, 0x4400, URZ ;  /* 0x000044001e188890 */ /* 0x000fe2000fffe0ff */
[----:B------:R-:W-:Y:S01]  /*4440*/  VOTEU.ALL UP0, P1 ;  /* 0x0000000000ff7886 */ /* 0x000fe20000800000 */
[----:B------:R-:W-:Y:S01]  /*4450*/  UMOV UR28, UR36 ;  /* 0x00000024001c7c82 */ /* 0x000fe20008000000 */
[----:B------:R-:W-:Y:S06]  /*4460*/  UPRMT UR10, UR21, 0x654, UR25 ;  /* 0x00000654150a7896 */ /* 0x000fec0008000019 */
[----:B------:R1:W-:Y:S01]  /*4470*/  @!UP0 UTMALDG.3D [UR24], [UR8], desc[UR4] ;  /* 0x00000418080085b4 */ /* 0x0003e20008011000 */
[----:B------:R1:W-:Y:S02]  /*4480*/  @!P1 SYNCS.ARRIVE.TRANS64.RED.A0TR RZ, [UR30+0x38], R0 ;  /* 0x00003800ffff99a7 */ /* 0x0003e4000830041e */
[----:B------:R-:W-:Y:S01]  /*4490*/  SYNCS.ARRIVE.TRANS64.RED.A1T0 RZ, [UR10], RZ ;  /* 0x000000ffffff79a7 */ /* 0x000fe2000810040a */
[----:B------:R-:W3:Y:S02]  /*44a0*/  SYNCS.PHASECHK.TRANS64.TRYWAIT P0, [UR30+0x60], R2 ;  /* 0x00006002ff0075a7 */ /* 0x000ee4000800111e */
[----:B-1-3--:R-:W-:Y:S05]  /*44b0*/  @!P0 BRA `(.L_x_73) ;  /* 0x0000009c00a08947 */ /* 0x00afea0003800000 */
.L_x_332:
        /* <DEDUP_REMOVED lines=15> */
[----:B---3--:R-:W-:Y:S01]  /*45b0*/  IADD3 R0, PT, PT, R8, 0x1, RZ ;  /* 0x0000000108007810 */ /* 0x008fe20007ffe0ff */
[----:B------:R-:W3:Y:S02]  /*45c0*/  SYNCS.PHASECHK.TRANS64.TRYWAIT P0, [UR30+0x68], R2 ;  /* 0x00006802ff0075a7 */ /* 0x000ee4000800111e */
[----:B-1-3--:R-:W-:Y:S05]  /*45d0*/  @!P0 BRA `(.L_x_74) ;  /* 0x0000009c00708947 */ /* 0x00afea0003800000 */
.L_x_334:
[----:B------:R-:W-:Y:S01]  /*45e0*/  VOTEU.ALL UP0, P1 ;  /* 0x0000000000ff7886 */ /* 0x000fe20000800000 */
[----:B------:R-:W-:Y:S01]  /*45f0*/  UMOV UR18, 0x0 ;  /* 0x0000000000127882 */ /* 0x000fe20000000000 */
[----:B------:R-:W-:Y:S01]  /*4600*/  UMOV UR19, 0x10000000 ;  /* 0x1000000000137882 */ /* 0x000fe20000000000 */
[----:B------:R-:W-:Y:S01]  /*4610*/  UMOV UR11, UR35 ;  /* 0x00000023000b7c82 */ /* 0x000fe20008000000 */
[----:B------:R-:W-:Y:S01]  /*4620*/  UMOV UR12, UR36 ;  /* 0x00000024000c7c82 */ /* 0x000fe20008000000 */
[----:B------:R-:W-:Y:S01]  /*4630*/  @!UP0 UIADD3 UR4, UP1, UPT, UR54, 0x580, URZ ;  /* 0x0000058036048890 */ /* 0x000fe2000ff3e0ff */
[C---:B------:R-:W-:Y:S01]  /*4640*/  ISETP.NE.AND P0, PT, R0.reuse, 0x2, PT ;  /* 0x000000020000780c */ /* 0x040fe20003f05270 */
[----:B------:R-:W-:Y:S01]  /*4650*/  @!UP0 UIADD3 UR10, UPT, UPT, UR34, 0xc0, URZ ;  /* 0x000000c0220a8890 */ /* 0x000fe2000fffe0ff */
[----:B------:R-:W-:Y:S01]  /*4660*/  LOP3.LUT R9, R9, 0x1, RZ, 0x3c, !PT ;  /* 0x0000000109097812 */ /* 0x000fe200078e3cff */
[----:B------:R-:W-:Y:S01]  /*4670*/  @!UP0 UIADD3.X UR5, UPT, UPT, URZ, UR55, URZ, UP1, !UPT ;  /* 0x00000037ff058290 */ /* 0x000fe20008ffe4ff */
[----:B-1----:R-:W-:Y:S01]  /*4680*/  SEL R2, RZ, 0x1, P0 ;  /* 0x00000001ff027807 */ /* 0x002fe20000000000 */
[----:B------:R-:W-:Y:S01]  /*4690*/  @!UP0 UIADD3 UR8, UPT, UPT, UR30, 0xc400, URZ ;  /* 0x0000c4001e088890 */ /* 0x000fe2000fffe0ff */
[----:B------:R-:W-:Y:S01]  /*46a0*/  SEL R8, R0, RZ, P0 ;  /* 0x000000ff00087207 */ /* 0x000fe20000000000 */
[----:B------:R-:W-:Y:S01]  /*46b0*/  @!UP0 UIADD3 UR9, UPT, UPT, UR30, 0x48, URZ ;  /* 0x000000481e098890 */ /* 0x000fe2000fffe0ff */
[----:B------:R-:W-:Y:S01]  /*46c0*/  LOP3.LUT R10, R10, R2, RZ, 0x3c, !PT ;  /* 0x000000020a0a7212 */ /* 0x000fe200078e3cff */
[----:B------:R-:W-:Y:S01]  /*46d0*/  VOTEU.ALL UP0, P1 ;  /* 0x0000000000ff7886 */ /* 0x000fe20000800000 */
[----:B------:R-:W-:Y:S02]  /*46e0*/  UIADD3 UR46, UPT, UPT, UR14, UR38, URZ ;  /* 0x000000260e2e7290 */ /* 0x000fe4000fffe0ff */
[----:B------:R-:W-:Y:S01]  /*46f0*/  UIADD3 UR47, UPT, UPT, UR15, UR39, URZ ;  /* 0x000000270f2f7290 */ /* 0x000fe2000fffe0ff */
[----:B------:R-:W-:Y:S01]  /*4700*/  UMOV UR36, UR53 ;  /* 0x0000003500247c82 */ /* 0x000fe20008000000 */
[----:B------:R-:W-:Y:S02]  /*4710*/  UPLOP3.LUT UP1, UPT, UPT, UPT, UPT, 0x80, 0x8 ;  /* 0x000000000008789c */ /* 0x000fe40003f2f070 */
[----:B------:R3:W-:Y:S01]  /*4720*/  @!UP0 UTMALDG.3D [UR8], [UR4], desc[UR18] ;  /* 0x00001208040085b4 */ /* 0x0007e20008011000 */
[----:B------:R3:W-:Y:S01]  /*4730*/  @!P1 SYNCS.ARRIVE.TRANS64.RED.A0TR RZ, [UR30+0x48], R11 ;  /* 0x0000480bffff99a7 */ /* 0x0007e2000830041e */
[----:B------:R-:W-:Y:S01]  /*4740*/  SYNCS.ARRIVE.TRANS64.RED.A1T0 RZ, [UR49], RZ ;  /* 0x000000ffffff79a7 */ /* 0x000fe20008100431 */
[----:B------:R-:W-:Y:S06]  /*4750*/  BRA.U UP3, `(.L_x_75) ;  /* 0xfffffff103cc7547 */ /* 0x000fec000b83ffff */
[----:B------:R-:W-:-:S04]  /*4760*/  SHF.L.U32 R0, R9, 0x1f, RZ ;  /* 0x0000001f09007819 */ /* 0x000fc800000006ff */
[----:B------:R-:W1:Y:S02]  /*4770*/  SYNCS.PHASECHK.TRANS64.TRYWAIT P0, [UR30+0x50], R0 ;  /* 0x00005000ff0075a7 */ /* 0x000e64000800111e */
[----:B-1----:R-:W-:Y:S05]  /*4780*/  @!P0 BRA `(.L_x_76) ;  /* 0x0000009c001c8947 */ /* 0x002fea0003800000 */
.L_x_336:
[----:B------:R-:W4:Y:S02]  /*4790*/  SYNCS.PHASECHK.TRANS64.TRYWAIT P0, [UR30+0x58], R0 ;  /* 0x00005800ff0075a7 */ /* 0x000f24000800111e */
[----:B----4-:R-:W-:Y:S05]  /*47a0*/  @!P0 BRA `(.L_x_77) ;  /* 0x0000009c002c8947 */ /* 0x010fea0003800000 */
.L_x_338:
[----:B------:R-:W4:Y:S02]  /*47b0*/  SYNCS.PHASECHK.TRANS64.TRYWAIT P0, [UR30+0x60], R0 ;  /* 0x00006000ff0075a7 */ /* 0x000f24000800111e */
[----:B----4-:R-:W-:Y:S05]  /*47c0*/  @!P0 BRA `(.L_x_78) ;  /* 0x0000009c003c8947 */ /* 0x010fea0003800000 */
.L_x_340:
[----:B-1----:R-:W-:-:S07]  /*47d0*/  MOV R2, UR30 ;  /* 0x0000001e00027c02 */ /* 0x002fce0008000f00 */
.L_x_79:
[----:B-1----:R-:W-:-:S04]  /*47e0*/  SHF.L.U32 R0, R9, 0x1f, RZ ;  /* 0x0000001f09007819 */ /* 0x002fc800000006ff */
[----:B------:R1:W4:Y:S03]  /*47f0*/  SYNCS.PHASECHK.TRANS64.TRYWAIT P0, [R2+URZ+0x68], R0 ;  /* 0x00006800020075a7 */ /* 0x00032600080011ff */
[----:B----4-:R-:W-:Y:S05]  /*4800*/  @!P0 NANOSLEEP.SYNCS 0x989680 ;  /* 0x009896800000895d */ /* 0x010fea0003900000 */
[----:B------:R-:W4:Y:S02]  /*4810*/  @!P0 SYNCS.PHASECHK.TRANS64 P0, [R2+URZ+0x68], R0 ;  /* 0x00006800020085a7 */ /* 0x000f2400080010ff */
[----:B--234-:R-:W-:Y:S05]  /*4820*/  @P0 EXIT ;  /* 0x000000000000094d */ /* 0x01cfea0003800000 */
[----:B------:R-:W-:Y:S05]  /*4830*/  BRA `(.L_x_79) ;  /* 0xfffffffc00e87947 */ /* 0x000fea000383ffff */
.L_x_64:
[----:B------:R-:W-:-:S06]  /*4840*/  UISETP.GE.AND UP0, UPT, UR10, 0x4, UPT ;  /* 0x000000040a00788c */ /* 0x000fcc000bf06270 */
[----:B------:R-:W-:-:S13]  /*4850*/  PLOP3.LUT P0, PT, PT, PT, UP0, 0x80, 0x8 ;  /* 0x000000000008781c */ /* 0x000fda0003f0f008 */
[----:B-1----:R-:W-:Y:S05]  /*4860*/  @!P0 EXIT ;  /* 0x000000000000894d */ /* 0x002fea0003800000 */
[----:B------:R-:W-:Y:S01]  /*4870*/  BAR.SYNC.DEFER_BLOCKING 0x6, 0xa0 ;  /* 0x0182800000007b1d */ /* 0x000fe20000010000 */
[C---:B------:R-:W-:Y:S01]  /*4880*/  IMAD.SHL.U32 R2, R5.reuse, 0x40, RZ ;  /* 0x0000004005027824 */ /* 0x040fe200078e00ff */
[C---:B------:R-:W-:Y:S01]  /*4890*/  LOP3.LUT R6, R5.reuse, 0x1, RZ, 0xc0, !PT ;  /* 0x0000000105067812 */ /* 0x040fe200078ec0ff */
[C---:B------:R-:W-:Y:S02]  /*48a0*/  IMAD.SHL.U32 R3, R5.reuse, 0x8, RZ ;  /* 0x0000000805037824 */ /* 0x040fe400078e00ff */
[C---:B------:R-:W-:Y:S01]  /*48b0*/  IMAD.U32 R4, R5.reuse, 0x10000, RZ ;  /* 0x0001000005047824 */ /* 0x040fe200078e00ff */
[----:B------:R-:W-:Y:S01]  /*48c0*/  UMOV UR48, 0x400 ;  /* 0x0000040000307882 */ /* 0x000fe20000000000 */
[----:B------:R-:W-:Y:S01]  /*48d0*/  LOP3.LUT R0, R2, 0x1c0, RZ, 0xc0, !PT ;  /* 0x000001c002007812 */ /* 0x000fe200078ec0ff */
[----:B------:R-:W-:Y:S01]  /*48e0*/  ULEA UR48, UR21, UR48, 0x18 ;  /* 0x0000003015307291 */ /* 0x000fe2000f8ec0ff */
[----:B------:R-:W-:Y:S01]  /*48f0*/  ISETP.NE.U32.AND P0, PT, R6, 0x1, PT ;  /* 0x000000010600780c */ /* 0x000fe20003f05070 */
[----:B------:R-:W-:Y:S01]  /*4900*/  IMAD.MOV.U32 R252, RZ, RZ, 0x4 ;  /* 0x00000004fffc7424 */ /* 0x000fe200078e00ff */
[----:B------:R-:W-:Y:S01]  /*4910*/  LOP3.LUT R0, R0, 0x38, R3, 0xf8, !PT ;  /* 0x0000003800007812 */ /* 0x000fe200078ef803 */
[----:B------:R-:W-:Y:S01]  /*4920*/  IMAD.MOV.U32 R170, RZ, RZ, RZ ;  /* 0x000000ffffaa7224 */ /* 0x000fe200078e00ff */
[----:B------:R-:W-:Y:S01]  /*4930*/  R2P PR, R5, 0x6 ;  /* 0x0000000605007804 */ /* 0x000fe20000000000 */
[----:B------:R-:W1:Y:S01]  /*4940*/  LDCU UR41, c[0x0][0x370] ;  /* 0x00006e00ff2977ac */ /* 0x000e620008000800 */
[----:B------:R-:W-:-:S02]  /*4950*/  LOP3.LUT R0, R0, 0x1e00, R2, 0xf8, !PT ;  /* 0x00001e0000007812 */ /* 0x000fc400078ef802 */
[----:B------:R-:W-:Y:S01]  /*4960*/  LOP3.LUT R3, R4, 0x600000, RZ, 0xc0, !PT ;  /* 0x0060000004037812 */ /* 0x000fe200078ec0ff */
[----:B------:R-:W2:Y:S01]  /*4970*/  LDCU.64 UR58, c[0x0][0x348] ;  /* 0x00006900ff3a77ac */ /* 0x000ea20008000a00 */
[----:B------:R-:W-:Y:S01]  /*4980*/  SEL R252, R252, 0xfffffffc, !P2 ;  /* 0xfffffffcfcfc7807 */ /* 0x000fe20005000000 */
[----:B------:R3:W-:Y:S01]  /*4990*/  STL [R1+0x28], R0 ;  /* 0x0000280001007387 */ /* 0x0007e20000100800 */
[----:B------:R-:W-:Y:S01]  /*49a0*/  UMOV UR56, 0x1 ;  /* 0x0000000100387882 */ /* 0x000fe20000000000 */
[----:B------:R-:W4:Y:S02]  /*49b0*/  LDCU UR49, c[0x0][0x374] ;  /* 0x00006e80ff3177ac */ /* 0x000f240008000800 */
[----:B------:R-:W1:Y:S01]  /*49c0*/  LDS R173, [UR48+0x110] ;  /* 0x00011030ffad7984 */ /* 0x000e620008000800 */
[----:B------:R-:W-:-:S03]  /*49d0*/  UMOV UR57, URZ ;  /* 0x000000ff00397c82 */ /* 0x000fc60008000000 */
[----:B------:R1:W-:Y:S01]  /*49e0*/  STL [R1+0x1c], RZ ;  /* 0x00001cff01007387 */ /* 0x0003e20000100800 */
[----:B------:R-:W-:Y:S01]  /*49f0*/  UMOV UR55, URZ ;  /* 0x000000ff00377c82 */ /* 0x000fe20008000000 */
[----:B------:R-:W-:Y:S02]  /*4a00*/  UIADD3 UR48, UPT, UPT, UR48, 0x400, URZ ;  /* 0x0000040030307890 */ /* 0x000fe4000fffe0ff */
[----:B------:R1:W-:Y:S01]  /*4a10*/  STL [R1+0x18], RZ ;  /* 0x000018ff01007387 */ /* 0x0003e20000100800 */
[----:B------:R-:W-:Y:S01]  /*4a20*/  UMOV UR54, URZ ;  /* 0x000000ff00367c82 */ /* 0x000fe20008000000 */
[----:B------:R-:W-:Y:S01]  /*4a30*/  UMOV UR53, URZ ;  /* 0x000000ff00357c82 */ /* 0x000fe20008000000 */
[----:B---3--:R-:W-:-:S05]  /*4a40*/  IMAD.MOV.U32 R0, RZ, RZ, 0x2 ;  /* 0x00000002ff007424 */ /* 0x008fca00078e00ff */
[----:B------:R-:W-:-:S05]  /*4a50*/  SEL R0, R0, 0xfffffffe, !P1 ;  /* 0xfffffffe00007807 */ /* 0x000fca0004800000 */
[----:B------:R3:W-:Y:S01]  /*4a60*/  STL [R1+0x10], R0 ;  /* 0x0000100001007387 */ /* 0x0007e20000100800 */
[----:B-12-4-:R-:W-:-:S07]  /*4a70*/  IMAD.IADD R173, R173, 0x1, R3 ;  /* 0x00000001adad7824 */ /* 0x016fce00078e0203 */
.L_x_299:
[----:B------:R-:W1:Y:S01]  /*4a80*/  S2UR UR43, SR_CgaCtaId ;  /* 0x00000000002b79c3 */ /* 0x000e620000008800 */
[----:B------:R-:W-:Y:S01]  /*4a90*/  UMOV UR4, 0x400 ;  /* 0x0000040000047882 */ /* 0x000fe20000000000 */
[----:B---3--:R-:W-:-:S04]  /*4aa0*/  MOV R0, UR55 ;  /* 0x0000003700007c02 */ /* 0x008fc80008000f00 */
[----:B------:R-:W-:Y:S01]  /*4ab0*/  SHF.L.U32 R0, R0, 0x1f, RZ ;  /* 0x0000001f00007819 */ /* 0x000fe200000006ff */
[----:B-1----:R-:W-:-:S04]  /*4ac0*/  ULEA UR43, UR43, UR4, 0x18 ;  /* 0x000000042b2b7291 */ /* 0x002fc8000f8ec0ff */
[----:B------:R-:W-:-:S09]  /*4ad0*/  ULEA UR5, UR57, UR43, 0x3 ;  /* 0x0000002b39057291 */ /* 0x000fd2000f8e18ff */
[----:B------:R-:W1:Y:S02]  /*4ae0*/  SYNCS.PHASECHK.TRANS64.TRYWAIT P0, [UR5+0x80], R0 ;  /* 0x00008000ff0075a7 */ /* 0x000e640008001105 */
[----:B-1----:R-:W-:Y:S05]  /*4af0*/  @!P0 BRA `(.L_x_80) ;  /* 0x0000009800888947 */ /* 0x002fea0003800000 */
.L_x_342:
[----:B------:R-:W-:Y:S02]  /*4b00*/  ULEA UR4, UR57, UR43, 0x4 ;  /* 0x0000002b39047291 */ /* 0x000fe4000f8e20ff */
[----:B------:R-:W-:Y:S02]  /*4b10*/  UIADD3 UR5, UPT, UPT, UR5, 0x90, URZ ;  /* 0x0000009005057890 */ /* 0x000fe4000fffe0ff */
[----:B------:R-:W-:Y:S02]  /*4b20*/  UISETP.GE.AND UP1, UPT, UR37, 0x1, UPT ;  /* 0x000000012500788c */ /* 0x000fe4000bf26270 */
[----:B------:R-:W-:-:S03]  /*4b30*/  UPRMT UR5, URZ, 0x654, UR5 ;  /* 0x00000654ff057896 */ /* 0x000fc60008000005 */
[----:B------:R-:W2:Y:S01]  /*4b40*/  LDS.128 R4, [UR4+0xf0] ;  /* 0x0000f004ff047984 */ /* 0x000ea20008000c00 */
[----:B------:R-:W-:Y:S01]  /*4b50*/  @!PT LDS RZ, [RZ] ;  /* 0x00000000fffff984 */ /* 0x000fe20000000800 */
[----:B------:R-:W-:Y:S01]  /*4b60*/  @!PT LDS RZ, [RZ] ;  /* 0x00000000fffff984 */ /* 0x000fe20000000800 */
[----:B------:R-:W-:Y:S01]  /*4b70*/  @!PT LDS RZ, [RZ] ;  /* 0x00000000fffff984 */ /* 0x000fe20000000800 */
[----:B------:R-:W-:Y:S01]  /*4b80*/  @!PT LDS RZ, [RZ] ;  /* 0x00000000fffff984 */ /* 0x000fe20000000800 */
[----:B------:R3:W-:Y:S06]  /*4b90*/  MEMBAR.ALL.CTA ;  /* 0x0000000000007992 */ /* 0x0007ec0000008000 */
[----:B---3--:R-:W3:Y:S02]  /*4ba0*/  FENCE.VIEW.ASYNC.S ;  /* 0x00000000000073c6 */ /* 0x008ee40000000000 */
[----:B---3--:R-:W-:Y:S01]  /*4bb0*/  SYNCS.ARRIVE.TRANS64.RED.A1T0 RZ, [UR5], RZ ;  /* 0x000000ffffff79a7 */ /* 0x008fe20008100405 */
[----:B--2---:R-:W-:Y:S01]  /*4bc0*/  LOP3.LUT P0, RZ, R6, 0x1, RZ, 0xc0, !PT ;  /* 0x0000000106ff7812 */ /* 0x004fe2000780c0ff */
[----:B------:R2:W-:Y:S04]  /*4bd0*/  STL.64 [R1+0x40], R4 ;  /* 0x0000400401007387 */ /* 0x0005e80000100a00 */
[----:B------:R2:W-:Y:S08]  /*4be0*/  STL.64 [R1+0x48], R6 ;  /* 0x0000480601007387 */ /* 0x0005f00000100a00 */
[----:B------:R-:W-:Y:S01]  /*4bf0*/  VOTEU.ANY UP0, P0 ;  /* 0x0000000000ff7886 */ /* 0x000fe20000000100 */
[----:B------:R-:W-:-:S13]  /*4c00*/  PLOP3.LUT P0, PT, PT, PT, UP0, 0x80, 0x8 ;  /* 0x000000000008781c */ /* 0x000fda0003f0f008 */
[----:B------:R-:W-:Y:S02]  /*4c10*/  @P0 MOV R3, R4 ;  /* 0x0000000400030202 */ /* 0x000fe40000000f00 */
[----:B-1----:R-:W-:Y:S02]  /*4c20*/  @P0 SHF.R.U32.HI R0, RZ, 0x10, R5 ;  /* 0x00000010ff000819 */ /* 0x002fe40000011605 */
[----:B------:R-:W-:Y:S02]  /*4c30*/  @P0 LOP3.LUT R2, R5, 0xffff, RZ, 0xc0, !PT ;  /* 0x0000ffff05020812 */ /* 0x000fe400078ec0ff */
[----:B------:R-:W-:Y:S02]  /*4c40*/  @P0 R2UR UR7, R3 ;  /* 0x00000000030702ca */ /* 0x000fe400000e0000 */
[----:B------:R-:W-:Y:S02]  /*4c50*/  @P0 R2UR UR4, R0 ;  /* 0x00000000000402ca */ /* 0x000fe400000e0000 */
[----:B------:R-:W-:-:S09]  /*4c60*/  @P0 R2UR UR6, R2 ;  /* 0x00000000020602ca */ /* 0x000fd200000e0000 */
[----:B------:R-:W-:Y:S02]  /*4c70*/  @UP0 UMOV UR51, UR7 ;  /* 0x0000000700330c82 */ /* 0x000fe40008000000 */
[----:B------:R-:W-:Y:S02]  /*4c80*/  @UP0 UMOV UR52, UR4 ;  /* 0x0000000400340c82 */ /* 0x000fe40008000000 */
[----:B------:R-:W-:Y:S01]  /*4c90*/  @UP0 UMOV UR50, UR6 ;  /* 0x0000000600320c82 */ /* 0x000fe20008000000 */
[----:B--2---:R-:W-:Y:S05]  /*4ca0*/  BRA.U !UP1, `(.L_x_81) ;  /* 0x0000000109c07547 */ /* 0x004fea000b800000 */
[----:B------:R-:W1:Y:S01]  /*4cb0*/  LDCU.128 UR4, c[0x0][0xb10] ;  /* 0x00016200ff0477ac */ /* 0x000e620008000c00 */
[----:B------:R-:W2:Y:S01]  /*4cc0*/  LDCU UR10, c[0x0][0xb20] ;  /* 0x00016400ff0a77ac */ /* 0x000ea20008000800 */
[----:B------:R-:W3:Y:S01]  /*4cd0*/  LDCU UR11, c[0x0][0xb0c] ;  /* 0x00016180ff0b77ac */ /* 0x000ee20008000800 */
[----:B------:R-:W4:Y:S01]  /*4ce0*/  LDCU.64 UR8, c[0x0][0xb28] ;  /* 0x00016500ff0877ac */ /* 0x000f220008000a00 */
[----:B------:R-:W-:Y:S02]  /*4cf0*/  UISETP.NE.AND UP2, UPT, UR37, 0x1, UPT ;  /* 0x000000012500788c */ /* 0x000fe4000bf45270 */
[----:B-1----:R-:W-:Y:S02]  /*4d00*/  UIMAD.WIDE.U32 UR14, UR49, UR7, URZ ;  /* 0x00000007310e72a5 */ /* 0x002fe4000f8e00ff */
[----:B------:R-:W-:Y:S02]  /*4d10*/  UIMAD.WIDE.U32 UR18, UR50, UR7, URZ ;  /* 0x00000007321272a5 */ /* 0x000fe4000f8e00ff */
[----:B------:R-:W-:-:S02]  /*4d20*/  UIMAD.WIDE.U32 UR12, UR41, UR4, URZ ;  /* 0x00000004290c72a5 */ /* 0x000fc4000f8e00ff */
[----:B------:R-:W-:Y:S01]  /*4d30*/  UISETP.NE.AND UP0, UPT, UR6, 0x1, UPT ;  /* 0x000000010600788c */ /* 0x000fe2000bf05270 */
[----:B------:R-:W-:Y:S01]  /*4d40*/  UMOV UR7, UR15 ;  /* 0x0000000f00077c82 */ /* 0x000fe20008000000 */
[----:B---3--:R-:W-:Y:S02]  /*4d50*/  UISETP.NE.AND UP1, UPT, UR11, 0x1, UPT ;  /* 0x000000010b00788c */ /* 0x008fe4000bf25270 */
[----:B--2---:R-:W-:Y:S02]  /*4d60*/  USHF.R.U32.HI UR7, URZ, UR10, UR7 ;  /* 0x0000000aff077299 */ /* 0x004fe40008011607 */
[----:B------:R-:W-:Y:S02]  /*4d70*/  USHF.R.U32.HI UR12, URZ, UR5, UR13 ;  /* 0x00000005ff0c7299 */ /* 0x000fe4000801160d */
[----:B------:R-:W-:Y:S02]  /*4d80*/  USEL UR7, UR49, UR7, !UP0 ;  /* 0x0000000731077287 */ /* 0x000fe4000c000000 */
[----:B------:R-:W-:-:S02]  /*4d90*/  UIMAD.WIDE.U32 UR14, UR51, UR4, URZ ;  /* 0x00000004330e72a5 */ /* 0x000fc4000f8e00ff */
[----:B------:R-:W-:Y:S02]  /*4da0*/  USEL UR4, UR41, UR12, !UP1 ;  /* 0x0000000c29047287 */ /* 0x000fe4000c800000 */
[----:B----4-:R-:W-:Y:S01]  /*4db0*/  UIMAD.WIDE.U32 UR16, UR7, UR8, URZ ;  /* 0x00000008071072a5 */ /* 0x010fe2000f8e00ff */
[----:B------:R-:W-:Y:S01]  /*4dc0*/  UMOV UR13, UR19 ;  /* 0x00000013000d7c82 */ /* 0x000fe20008000000 */
[----:B------:R-:W-:Y:S02]  /*4dd0*/  UIMAD.WIDE.U32 UR18, UR4, UR8, URZ ;  /* 0x00000008041272a5 */ /* 0x000fe4000f8e00ff */
[----:B------:R-:W-:Y:S02]  /*4de0*/  USHF.R.U32.HI UR13, URZ, UR10, UR13 ;  /* 0x0000000aff0d7299 */ /* 0x000fe4000801160d */
[----:B------:R-:W-:Y:S02]  /*4df0*/  @UP2 USHF.R.U32.HI UR7, URZ, UR9, UR17 ;  /* 0x00000009ff072299 */ /* 0x000fe40008011611 */
[----:B------:R-:W-:-:S02]  /*4e00*/  USEL UR13, UR50, UR13, !UP0 ;  /* 0x0000000d320d7287 */ /* 0x000fc4000c000000 */
[----:B------:R-:W-:Y:S02]  /*4e10*/  @UP2 USHF.R.U32.HI UR4, URZ, UR9, UR19 ;  /* 0x00000009ff042299 */ /* 0x000fe40008011613 */
[----:B------:R-:W-:Y:S02]  /*4e20*/  USHF.R.U32.HI UR15, URZ, UR5, UR15 ;  /* 0x00000005ff0f7299 */ /* 0x000fe4000801160f */
[----:B------:R-:W-:Y:S02]  /*4e30*/  UIMAD UR7, UR37, UR7, URZ ;  /* 0x00000007250772a4 */ /* 0x000fe4000f8e02ff */
[----:B------:R-:W-:Y:S02]  /*4e40*/  UIMAD UR5, UR37, UR4, URZ ;  /* 0x00000004250572a4 */ /* 0x000fe4000f8e02ff */
[----:B------:R-:W-:Y:S02]  /*4e50*/  UIMAD.WIDE.U32 UR18, UR13, UR8, URZ ;  /* 0x000000080d1272a5 */ /* 0x000fe4000f8e00ff */
[----:B------:R-:W-:-:S02]  /*4e60*/  USEL UR15, UR51, UR15, !UP1 ;  /* 0x0000000f330f7287 */ /* 0x000fc4000c800000 */
[----:B------:R-:W-:Y:S02]  /*4e70*/  UISETP.GE.AND UP0, UPT, UR13, UR7, UPT ;  /* 0x000000070d00728c */ /* 0x000fe4000bf06270 */
[----:B------:R-:W-:Y:S02]  /*4e80*/  UIMAD.WIDE.U32 UR16, UR15, UR8, URZ ;  /* 0x000000080f1072a5 */ /* 0x000fe4000f8e00ff */
[----:B------:R-:W-:Y:S02]  /*4e90*/  UISETP.GE.OR UP0, UPT, UR15, UR5, UP0 ;  /* 0x000000050f00728c */ /* 0x000fe40008706670 */
[----:B------:R-:W-:Y:S01]  /*4ea0*/  UIADD3 UR7, UPT, UPT, -UR13, URZ, URZ ;  /* 0x000000ff0d077290 */ /* 0x000fe2000fffe1ff */
[----:B------:R-:W-:Y:S01]  /*4eb0*/  UMOV UR5, UR19 ;  /* 0x0000001300057c82 */ /* 0x000fe20008000000 */
[----:B------:R-:W-:Y:S02]  /*4ec0*/  UIADD3 UR8, UPT, UPT, -UR15, URZ, URZ ;  /* 0x000000ff0f087290 */ /* 0x000fe4000fffe1ff */
[----:B------:R-:W-:-:S02]  /*4ed0*/  USHF.R.U32.HI UR5, URZ, UR9, UR5 ;  /* 0x00000009ff057299 */ /* 0x000fc40008011605 */
[----:B------:R-:W-:Y:S02]  /*4ee0*/  UIMAD UR7, UR6, UR7, UR50 ;  /* 0x00000007060772a4 */ /* 0x000fe4000f8e0232 */
[----:B------:R-:W-:Y:S02]  /*4ef0*/  USEL UR5, UR13, UR5, !UP2 ;  /* 0x000000050d057287 */ /* 0x000fe4000d000000 */
[----:B------:R-:W-:Y:S02]  /*4f00*/  @!UP0 USHF.R.U32.HI UR9, URZ, UR9, UR17 ;  /* 0x00000009ff098299 */ /* 0x000fe40008011611 */
[----:B------:R-:W-:Y:S02]  /*4f10*/  UIADD3 UR10, UPT, UPT, -UR5, URZ, URZ ;  /* 0x000000ff050a7290 */ /* 0x000fe4000fffe1ff */
[----:B------:R-:W-:Y:S02]  /*4f20*/  @!UP0 USEL UR9, UR15, UR9, !UP2 ;  /* 0x000000090f098287 */ /* 0x000fe4000d000000 */
[----:B------:R-:W-:-:S02]  /*4f30*/  UIMAD UR10, UR37, UR10, UR13 ;  /* 0x0000000a250a72a4 */ /* 0x000fc4000f8e020d */
[----:B------:R-:W-:Y:S02]  /*4f40*/  @!UP0 UIADD3 UR5, UPT, UPT, UR5, -UR9, URZ ;  /* 0x8000000905058290 */ /* 0x000fe4000fffe0ff */
[----:B------:R-:W-:Y:S02]  /*4f50*/  @!UP0 UIMAD UR10, UR10, UR4, UR9 ;  /* 0x000000040a0a82a4 */ /* 0x000fe4000f8e0209 */
[----:B------:R-:W-:Y:S02]  /*4f60*/  @!UP0 UIMAD UR13, UR37, UR5, UR15 ;  /* 0x00000005250d82a4 */ /* 0x000fe4000f8e020f */
[----:B------:R-:W-:Y:S02]  /*4f70*/  UIMAD UR8, UR11, UR8, UR51 ;  /* 0x000000080b0872a4 */ /* 0x000fe4000f8e0233 */
[----:B------:R-:W-:Y:S01]  /*4f80*/  UIMAD UR50, UR13, UR6, UR7 ;  /* 0x000000060d3272a4 */ /* 0x000fe2000f8e0207 */
[----:B------:R-:W-:Y:S02]  /*4f90*/  @!UP0 UMOV UR15, UR10 ;  /* 0x0000000a000f8c82 */ /* 0x000fe40008000000 */
[----:B------:R-:W-:-:S12]  /*4fa0*/  UIMAD UR51, UR15, UR11, UR8 ;  /* 0x0000000b0f3372a4 */ /* 0x000fd8000f8e0208 */
.L_x_81:
[----:B------:R-:W1:Y:S01]  /*4fb0*/  LDCU UR4, c[0x0][0xb30] ;  /* 0x00016600ff0477ac */ /* 0x000e620008000800 */
[----:B------:R-:W-:Y:S02]  /*4fc0*/  UIADD3 UR57, UPT, UPT, UR57, 0x1, URZ ;  /* 0x0000000139397890 */ /* 0x000fe4000fffe0ff */
[----:B-1----:R-:W-:-:S09]  /*4fd0*/  UISETP.NE.AND UP0, UPT, UR4, 0x1, UPT ;  /* 0x000000010400788c */ /* 0x002fd2000bf05270 */
[----:B------:R-:W-:Y:S05]  /*4fe0*/  BRA.U UP0, `(.L_x_82) ;  /* 0x0000000100407547 */ /* 0x000fea000b800000 */
        /* <DEDUP_REMOVED lines=16> */
.L_x_82:
[----:B------:R-:W-:-:S09]  /*50f0*/  ULOP3.LUT UP0, URZ, UR48, 0x3f0, URZ, 0xc0, !UPT ;  /* 0x000003f030ff7892 */ /* 0x000fd2000f80c0ff */
[----:B------:R-:W-:Y:S05]  /*5100*/  BRA.U !UP0, `(.L_x_83) ;  /* 0x00000001087c7547 */ /* 0x000fea000b800000 */
[----:B------:R-:W-:Y:S01]  /*5110*/  MOV R16, 0x0 ;  /* 0x0000000000107802 */ /* 0x000fe20000000f00 */
[----:B------:R-:W1:Y:S01]  /*5120*/  LDCU.64 UR8, c[0x4][0x80] ;  /* 0x01001000ff0877ac */ /* 0x000e620008000a00 */
[----:B------:R-:W-:Y:S02]  /*5130*/  HFMA2 R12, -RZ, RZ, 0, 5.9604644775390625e-08 ;  /* 0x00000001ff0c7431 */ /* 0x000fe400000001ff */
[----:B------:R-:W-:Y:S01]  /*5140*/  IMAD.MOV.U32 R8, RZ, RZ, 0x70 ;  /* 0x00000070ff087424 */ /* 0x000fe200078e00ff */
[----:B------:R2:W3:Y:S01]  /*5150*/  LDC.64 R2, c[0x4][R16] ;  /* 0x0100000010027b82 */ /* 0x0004e20000000a00 */
[----:B------:R-:W4:Y:S01]  /*5160*/  LDCU.64 UR6, c[0x4][0x88] ;  /* 0x01001100ff0677ac */ /* 0x000f220008000a00 */
[----:B------:R-:W-:Y:S01]  /*5170*/  IMAD.MOV.U32 R13, RZ, RZ, RZ ;  /* 0x000000ffff0d7224 */ /* 0x000fe200078e00ff */
[----:B------:R-:W2:Y:S01]  /*5180*/  LDCU.64 UR4, c[0x4][0x8] ;  /* 0x01000100ff0477ac */ /* 0x000ea20008000a00 */
[----:B-1----:R-:W-:Y:S01]  /*5190*/  IMAD.U32 R4, RZ, RZ, UR8 ;  /* 0x00000008ff047e24 */ /* 0x002fe2000f8e00ff */
[----:B------:R-:W-:Y:S01]  /*51a0*/  MOV R5, UR9 ;  /* 0x0000000900057c02 */ /* 0x000fe20008000f00 */
[----:B----4-:R-:W-:Y:S01]  /*51b0*/  IMAD.U32 R6, RZ, RZ, UR6 ;  /* 0x00000006ff067e24 */ /* 0x010fe2000f8e00ff */
[----:B------:R-:W-:Y:S01]  /*51c0*/  MOV R7, UR7 ;  /* 0x0000000700077c02 */ /* 0x000fe20008000f00 */
[----:B--2---:R-:W-:Y:S01]  /*51d0*/  IMAD.U32 R10, RZ, RZ, UR4 ;  /* 0x00000004ff0a7e24 */ /* 0x004fe2000f8e00ff */
[----:B------:R-:W-:-:S02]  /*51e0*/  MOV R11, UR5 ;  /* 0x00000005000b7c02 */ /* 0x000fc40008000f00 */
[----:B------:R-:W-:-:S07]  /*51f0*/  LEPC R20, `(.L_x_84) ;  /* 0x000000001014794e */ /* 0x000fce0000000000 */
[----:B---3-5:R-:W-:Y:S05]  /*5200*/  CALL.ABS.NOINC R2 ;  /* 0x0000000002007343 */ /* 0x028fea0003c00000 */
.L_x_84:
[----:B------:R1:W2:Y:S01]  /*5210*/  LDC.64 R2, c[0x4][R16] ;  /* 0x0100000010027b82 */ /* 0x0002a20000000a00 */
[----:B------:R-:W3:Y:S01]  /*5220*/  LDCU.64 UR8, c[0x4][0x80] ;  /* 0x01001000ff0877ac */ /* 0x000ee20008000a00 */
[----:B------:R-:W-:Y:S02]  /*5230*/  HFMA2 R12, -RZ, RZ, 0, 5.9604644775390625e-08 ;  /* 0x00000001ff0c7431 */ /* 0x000fe400000001ff */
[----:B------:R-:W-:Y:S01]  /*5240*/  IMAD.MOV.U32 R8, RZ, RZ, 0x70 ;  /* 0x00000070ff087424 */ /* 0x000fe200078e00ff */
[----:B------:R-:W4:Y:S01]  /*5250*/  LDCU.64 UR6, c[0x4][0x88] ;  /* 0x01001100ff0677ac */ /* 0x000f220008000a00 */
[----:B------:R-:W-:Y:S01]  /*5260*/  IMAD.MOV.U32 R13, RZ, RZ, RZ ;  /* 0x000000ffff0d7224 */ /* 0x000fe200078e00ff */
[----:B------:R-:W5:Y:S01]  /*5270*/  LDCU.64 UR4, c[0x4][0x8] ;  /* 0x01000100ff0477ac */ /* 0x000f620008000a00 */
[----:B---3--:R-:W-:Y:S02]  /*5280*/  MOV R4, UR8 ;  /* 0x0000000800047c02 */ /* 0x008fe40008000f00 */
[----:B------:R-:W-:Y:S01]  /*5290*/  MOV R5, UR9 ;  /* 0x0000000900057c02 */ /* 0x000fe20008000f00 */
[----:B----4-:R-:W-:Y:S01]  /*52a0*/  IMAD.U32 R6, RZ, RZ, UR6 ;  /* 0x00000006ff067e24 */ /* 0x010fe2000f8e00ff */
[----:B------:R-:W-:Y:S01]  /*52b0*/  MOV R7, UR7 ;  /* 0x0000000700077c02 */ /* 0x000fe20008000f00 */
[----:B-----5:R-:W-:Y:S01]  /*52c0*/  IMAD.U32 R10, RZ, RZ, UR4 ;  /* 0x00000004ff0a7e24 */ /* 0x020fe2000f8e00ff */
[----:B-1----:R-:W-:-:S02]  /*52d0*/  MOV R11, UR5 ;  /* 0x00000005000b7c02 */ /* 0x002fc40008000f00 */
[----:B------:R-:W-:-:S07]  /*52e0*/  LEPC R20, `(.L_x_83) ;  /* 0x000000001014794e */ /* 0x000fce0000000000 */
[----:B--2---:R-:W-:Y:S05]  /*52f0*/  CALL.ABS.NOINC R2 ;  /* 0x0000000002007343 */ /* 0x004fea0003c00000 */
.L_x_83:
[----:B------:R-:W1:Y:S01]  /*5300*/  LDC.64 R4, c[0x0][0x890] ;  /* 0x00022400ff047b82 */ /* 0x000e620000000a00 */
[----:B------:R-:W-:-:S06]  /*5310*/  ULOP3.LUT UR4, UR56, 0x1, URZ, 0x3c, !UPT ;  /* 0x0000000138047892 */ /* 0x000fcc000f8e3cff */
[----:B------:R-:W-:Y:S01]  /*5320*/  IMAD.U32 R223, RZ, RZ, UR4 ;  /* 0x00000004ffdf7e24 */ /* 0x000fe2000f8e00ff */
[----:B-1----:R-:W-:-:S04]  /*5330*/  ISETP.NE.U32.AND P4, PT, R4, RZ, PT ;  /* 0x000000ff0400720c */ /* 0x002fc80003f85070 */
[----:B------:R-:W-:-:S13]  /*5340*/  ISETP.NE.AND.EX P4, PT, R5, RZ, PT, P4 ;  /* 0x000000ff0500720c */ /* 0x000fda0003f85340 */
[----:B------:R-:W-:Y:S05]  /*5350*/  @!P4 BRA `(.L_x_85) ;  /* 0x00000000003cc947 */ /* 0x000fea0003800000 */
[----:B------:R-:W1:Y:S02]  /*5360*/  LDCU.64 UR4, c[0x0][0x888] ;  /* 0x00011100ff0477ac */ /* 0x000e640008000a00 */
[----:B-1----:R-:W-:-:S04]  /*5370*/  UISETP.NE.U32.AND UP0, UPT, UR4, URZ, UPT ;  /* 0x000000ff0400728c */ /* 0x002fc8000bf05070 */
[----:B------:R-:W-:-:S09]  /*5380*/  UISETP.NE.AND.EX UP0, UPT, UR5, URZ, UPT, UP0 ;  /* 0x000000ff0500728c */ /* 0x000fd2000bf05300 */
[----:B------:R-:W-:Y:S05]  /*5390*/  BRA.U !UP0, `(.L_x_86) ;  /* 0x00000001081c7547 */ /* 0x000fea000b800000 */
[----:B------:R-:W1:Y:S01]  /*53a0*/  LDC.64 R6, c[0x0][0x888] ;  /* 0x00022200ff067b82 */ /* 0x000e620000000a00 */
[----:B------:R-:W-:-:S04]  /*53b0*/  IMAD R2, R4, UR36, RZ ;  /* 0x0000002404027c24 */ /* 0x000fc8000f8e02ff */
[----:B-1----:R-:W-:-:S05]  /*53c0*/  IMAD.WIDE R2, R2, 0x4, R6 ;  /* 0x0000000402027825 */ /* 0x002fca00078e0206 */
[----:B-----5:R1:W5:Y:S01]  /*53d0*/  LDG.E R176, desc[UR44][R2.64] ;  /* 0x0000002c02b07981 */ /* 0x020362000c1e1900 */
[----:B------:R-:W-:-:S05]  /*53e0*/  MOV R0, 0x1 ;  /* 0x0000000100007802 */ /* 0x000fca0000000f00 */
[----:B------:R1:W-:Y:S01]  /*53f0*/  STL.S16 [R1+0x38], R0 ;  /* 0x0000380001007387 */ /* 0x0003e20000100600 */
[----:B------:R-:W-:Y:S05]  /*5400*/  BRA `(.L_x_85) ;  /* 0x0000000000107947 */ /* 0x000fea0003800000 */
.L_x_86:
[----:B------:R-:W-:Y:S01]  /*5410*/  HFMA2 R0, -RZ, RZ, 0, 5.9604644775390625e-08 ;  /* 0x00000001ff007431 */ /* 0x000fe200000001ff */
[----:B------:R-:W1:Y:S04]  /*5420*/  LDCU UR4, c[0x0][0x880] ;  /* 0x00011000ff0477ac */ /* 0x000e680008000800 */
[----:B------:R2:W-:Y:S01]  /*5430*/  STL.S16 [R1+0x38], R0 ;  /* 0x0000380001007387 */ /* 0x0005e20000100600 */
[----:B-1---5:R-:W-:-:S03]  /*5440*/  MOV R176, UR4 ;  /* 0x0000000400b07c02 */ /* 0x022fc60008000f00 */
.L_x_85:
[----:B-1----:R-:W1:Y:S02]  /*5450*/  LDC.64 R2, c[0x0][0x8b0] ;  /* 0x00022c00ff027b82 */ /* 0x002e640000000a00 */
        /* <DEDUP_REMOVED lines=8> */
[----:B--2---:R-:W-:-:S04]  /*54e0*/  IMAD R0, R2, UR36, RZ ;  /* 0x0000002402007c24 */ /* 0x004fc8000f8e02ff */
[----:B-1----:R-:W-:-:S05]  /*54f0*/  IMAD.WIDE R2, R0, 0x4, R6 ;  /* 0x0000000400027825 */ /* 0x002fca00078e0206 */
[----:B-----5:R1:W5:Y:S01]  /*5500*/  LDG.E R105, desc[UR44][R2.64] ;  /* 0x0000002c02697981 */ /* 0x020362000c1e1900 */
[----:B------:R-:W-:Y:S05]  /*5510*/  BRA `(.L_x_87) ;  /* 0x0000000000087947 */ /* 0x000fea0003800000 */
.L_x_88:
[----:B------:R-:W1:Y:S02]  /*5520*/  LDCU UR4, c[0x0][0x8a0] ;  /* 0x00011400ff0477ac */ /* 0x000e640008000800 */
[----:B-1---5:R-:W-:Y:S02]  /*5530*/  MOV R105, UR4 ;  /* 0x0000000400697c02 */ /* 0x022fe40008000f00 */
.L_x_87:
[----:B------:R-:W-:Y:S01]  /*5540*/  PLOP3.LUT P0, PT, PT, PT, PT, 0x8, 0x80 ;  /* 0x000000000080781c */ /* 0x000fe20003f0e170 */
[----:B------:R3:W5:Y:S01]  /*5550*/  LDL R6, [R1+0x38] ;  /* 0x0000380001067983 */ /* 0x0007620000100800 */
[----:B------:R-:W-:Y:S02]  /*5560*/  UISETP.NE.AND UP0, UPT, UR40, URZ, UPT ;  /* 0x000000ff2800728c */ /* 0x000fe4000bf05270 */
[----:B--2---:R-:W-:-:S05]  /*5570*/  P2R R0, PR, RZ, 0x1 ;  /* 0x00000001ff007803 */ /* 0x004fca0000000000 */
[----:B------:R3:W-:Y:S02]  /*5580*/  STL [R1+0x20], R0 ;  /* 0x0000200001007387 */ /* 0x0007e40000100800 */
[----:B------:R-:W-:Y:S05]  /*5590*/  BRA.U !UP0, `(.L_x_89) ;  /* 0x0000000108447547 */ /* 0x000fea000b800000 */
[----:B------:R-:W-:-:S04]  /*55a0*/  ISETP.NE.U32.AND P0, PT, R4, RZ, PT ;  /* 0x000000ff0400720c */ /* 0x000fc80003f05070 */
[----:B------:R-:W-:-:S13]  /*55b0*/  ISETP.NE.AND.EX P0, PT, R5, RZ, PT, P0 ;  /* 0x000000ff0500720c */ /* 0x000fda0003f05300 */
[----:B-----5:R-:W-:-:S04]  /*55c0*/  @!P0 FSETP.EQ.AND P1, PT, R176, RZ, PT ;  /* 0x000000ffb000820b */ /* 0x020fc80003f22000 */
[----:B---3--:R-:W-:-:S05]  /*55d0*/  P2R R0, PR, RZ, 0x2 ;  /* 0x00000002ff007803 */ /* 0x008fca0000000000 */
[----:B------:R2:W-:Y:S01]  /*55e0*/  STL [R1+0x20], R0 ;  /* 0x0000200001007387 */ /* 0x0005e20000100800 */
[----:B------:R-:W-:Y:S05]  /*55f0*/  @!P0 BRA `(.L_x_89) ;  /* 0x00000000002c8947 */ /* 0x000fea0003800000 */
[----:B------:R-:W3:Y:S01]  /*5600*/  LDCU.64 UR4, c[0x0][0x888] ;  /* 0x00011100ff0477ac */ /* 0x000ee20008000a00 */
[----:B------:R-:W-:Y:S02]  /*5610*/  LOP3.LUT P1, RZ, R6, 0xff, RZ, 0xc0, !PT ;  /* 0x000000ff06ff7812 */ /* 0x000fe4000782c0ff */
[----:B------:R-:W-:-:S04]  /*5620*/  FSETP.NEU.AND P0, PT, R176, RZ, PT ;  /* 0x000000ffb000720b */ /* 0x000fc80003f0d000 */
[----:B--2---:R-:W-:Y:S02]  /*5630*/  SEL R0, RZ, 0xffffffff, P0 ;  /* 0xffffffffff007807 */ /* 0x004fe40000000000 */
[----:B---3--:R-:W-:-:S04]  /*5640*/  ISETP.NE.U32.AND P2, PT, RZ, UR4, PT ;  /* 0x00000004ff007c0c */ /* 0x008fc8000bf45070 */
[----:B------:R-:W-:-:S04]  /*5650*/  ISETP.NE.AND.EX P2, PT, RZ, UR5, PT, P2 ;  /* 0x00000005ff007c0c */ /* 0x000fc8000bf45320 */
[----:B------:R-:W-:-:S04]  /*5660*/  @!P1 SEL R0, RZ, 0xffffffff, P2 ;  /* 0xffffffffff009807 */ /* 0x000fc80001000000 */
[----:B------:R-:W-:-:S04]  /*5670*/  LOP3.LUT R0, R0, 0x1, RZ, 0xc0, !PT ;  /* 0x0000000100007812 */ /* 0x000fc800078ec0ff */
[----:B------:R-:W-:-:S04]  /*5680*/  ISETP.EQ.U32.AND P0, PT, R0, 0x1, PT ;  /* 0x000000010000780c */ /* 0x000fc80003f02070 */
[----:B------:R-:W-:-:S05]  /*5690*/  P2R R0, PR, RZ, 0x1 ;  /* 0x00000001ff007803 */ /* 0x000fca0000000000 */
[----:B------:R4:W-:Y:S04]  /*56a0*/  STL [R1+0x20], R0 ;  /* 0x0000200001007387 */ /* 0x0009e80000100800 */
.L_x_89:
[----:B-1----:R-:W2:Y:S04]  /*56b0*/  LDL R2, [R1+0x20] ;  /* 0x0000200001027983 */ /* 0x002ea80000100800 */
[----:B--234-:R-:W2:Y:S01]  /*56c0*/  LDL R0, [R1+0x1c] ;  /* 0x00001c0001007983 */ /* 0x01cea20000100800 */
[----:B------:R-:W-:Y:S01]  /*56d0*/  LEA R3, R170, UR43, 0x3 ;  /* 0x0000002baa037c11 */ /* 0x000fe2000f8e18ff */
[----:B------:R-:W-:Y:S01]  /*56e0*/  IMAD.MOV.U32 R222, RZ, RZ, 0x1 ;  /* 0x00000001ffde7424 */ /* 0x000fe200078e00ff */
[----:B-----5:R-:W-:Y:S01]  /*56f0*/  FSETP.NEU.AND P3, PT, R176, RZ, PT ;  /* 0x000000ffb000720b */ /* 0x020fe20003f6d000 */
[----:B------:R-:W-:Y:S01]  /*5700*/  IMAD R172, R170, 0x100, R173 ;  /* 0x00000100aaac7824 */ /* 0x000fe200078e02ad */
[----:B------:R-:W-:Y:S01]  /*5710*/  CS2R R250, SRZ ;  /* 0x0000000000fa7805 */ /* 0x000fe2000001ff00 */
[----:B------:R-:W-:Y:S01]  /*5720*/  IMAD.MOV.U32 R152, RZ, RZ, RZ ;  /* 0x000000ffff987224 */ /* 0x000fe200078e00ff */
[----:B------:R-:W-:Y:S01]  /*5730*/  CS2R R248, SRZ ;  /* 0x0000000000f87805 */ /* 0x000fe2000001ff00 */
[----:B------:R-:W-:Y:S01]  /*5740*/  IMAD.U32 R221, RZ, RZ, UR54 ;  /* 0x00000036ffdd7e24 */ /* 0x000fe2000f8e00ff */
[----:B------:R-:W-:-:S02]  /*5750*/  CS2R R246, SRZ ;  /* 0x0000000000f67805 */ /* 0x000fc4000001ff00 */
[----:B------:R-:W-:Y:S02]  /*5760*/  CS2R R244, SRZ ;  /* 0x0000000000f47805 */ /* 0x000fe4000001ff00 */
[----:B------:R-:W-:Y:S02]  /*5770*/  CS2R R242, SRZ ;  /* 0x0000000000f27805 */ /* 0x000fe4000001ff00 */
[----:B------:R-:W-:Y:S02]  /*5780*/  CS2R R240, SRZ ;  /* 0x0000000000f07805 */ /* 0x000fe4000001ff00 */
[----:B------:R-:W-:Y:S02]  /*5790*/  CS2R R238, SRZ ;  /* 0x0000000000ee7805 */ /* 0x000fe4000001ff00 */
[----:B------:R-:W-:Y:S02]  /*57a0*/  CS2R R236, SRZ ;  /* 0x0000000000ec7805 */ /* 0x000fe4000001ff00 */
[----:B------:R-:W-:-:S02]  /*57b0*/  CS2R R234, SRZ ;  /* 0x0000000000ea7805 */ /* 0x000fc4000001ff00 */
[----:B------:R-:W-:Y:S02]  /*57c0*/  CS2R R232, SRZ ;  /* 0x0000000000e87805 */ /* 0x000fe4000001ff00 */
[----:B------:R-:W-:Y:S02]  /*57d0*/  CS2R R230, SRZ ;  /* 0x0000000000e67805 */ /* 0x000fe4000001ff00 */
[----:B------:R-:W-:Y:S02]  /*57e0*/  CS2R R228, SRZ ;  /* 0x0000000000e47805 */ /* 0x000fe4000001ff00 */
[----:B------:R-:W-:Y:S02]  /*57f0*/  CS2R R226, SRZ ;  /* 0x0000000000e27805 */ /* 0x000fe4000001ff00 */
[----:B------:R-:W-:Y:S02]  /*5800*/  CS2R R224, SRZ ;  /* 0x0000000000e07805 */ /* 0x000fe4000001ff00 */
[----:B------:R-:W-:-:S02]  /*5810*/  ISETP.NE.AND P5, PT, R2, RZ, PT ;  /* 0x000000ff0200720c */ /* 0x000fc40003fa5270 */
[----:B--2---:R-:W-:-:S11]  /*5820*/  SHF.L.U32 R0, R0, 0x1f, RZ ;  /* 0x0000001f00007819 */ /* 0x004fd600000006ff */
[----:B------:R-:W-:Y:S01]  /*5830*/  VOTEU.ALL UP0, P5 ;  /* 0x0000000000ff7886 */ /* 0x000fe20002800000 */
[----:B------:R-:W-:-:S04]  /*5840*/  @!P5 SHF.L.U32 R2, R223, 0x1f, RZ ;  /* 0x0000001fdf02d819 */ /* 0x000fc800000006ff */
[----:B------:R-:W-:-:S09]  /*5850*/  @!UP0 ULEA UR4, UR54, UR43, 0x3 ;  /* 0x0000002b36048291 */ /* 0x000fd2000f8e18ff */
[----:B------:R1:W2:Y:S02]  /*5860*/  @!P5 SYNCS.PHASECHK.TRANS64.TRYWAIT P1, [UR4+0x30], R2 ;  /* 0x00003002ff00d5a7 */ /* 0x0002a40008021104 */
[----:B------:R-:W3:Y:S01]  /*5870*/  LDCU.64 UR4, c[0x0][0x888] ;  /* 0x00011100ff0477ac */ /* 0x000ee20008000a00 */
[----:B------:R4:W2:Y:S01]  /*5880*/  SYNCS.PHASECHK.TRANS64.TRYWAIT P0, [R3+URZ+0xa0], R0 ;  /* 0x0000a000030075a7 */ /* 0x0008a200080011ff */
[----:B---3--:R-:W-:-:S04]  /*5890*/  ISETP.NE.U32.AND P2, PT, RZ, UR4, PT ;  /* 0x00000004ff007c0c */ /* 0x008fc8000bf45070 */
[----:B------:R-:W-:-:S04]  /*58a0*/  ISETP.NE.AND.EX P2, PT, RZ, UR5, PT, P2 ;  /* 0x00000005ff007c0c */ /* 0x000fc8000bf45320 */
[----:B-1----:R-:W-:Y:S02]  /*58b0*/  SEL R2, RZ, 0xffffffff, P2 ;  /* 0xffffffffff027807 */ /* 0x002fe40001000000 */
[----:B------:R-:W-:Y:S02]  /*58c0*/  LOP3.LUT P2, RZ, R6, 0xff, RZ, 0xc0, !PT ;  /* 0x000000ff06ff7812 */ /* 0x000fe4000784c0ff */
[----:B----4-:R-:W-:-:S04]  /*58d0*/  SEL R0, RZ, 0xffffffff, P3 ;  /* 0xffffffffff007807 */ /* 0x010fc80001800000 */
[----:B------:R-:W-:Y:S01]  /*58e0*/  @P4 SEL R0, R2, R0, !P2 ;  /* 0x0000000002004207 */ /* 0x000fe20005000000 */
[----:B------:R-:W-:-:S03]  /*58f0*/  IMAD.U32 R2, RZ, RZ, UR46 ;  /* 0x0000002eff027e24 */ /* 0x000fc6000f8e00ff */
[----:B------:R-:W-:-:S04]  /*5900*/  LOP3.LUT R0, R0, 0x1, RZ, 0xc0, !PT ;  /* 0x0000000100007812 */ /* 0x000fc800078ec0ff */
[----:B------:R-:W-:Y:S01]  /*5910*/  ISETP.NE.U32.AND P2, PT, R0, 0x1, PT ;  /* 0x000000010000780c */ /* 0x000fe20003f45070 */
[----:B------:R-:W-:-:S03]  /*5920*/  IMAD.U32 R0, RZ, RZ, UR47 ;  /* 0x0000002fff007e24 */ /* 0x000fc6000f8e00ff */
[----:B------:R-:W-:-:S05]  /*5930*/  P2R R3, PR, RZ, 0x4 ;  /* 0x00000004ff037803 */ /* 0x000fca0000000000 */
[----:B------:R1:W-:Y:S02]  /*5940*/  STL [R1+0x24], R3 ;  /* 0x0000240301007387 */ /* 0x0003e40000100800 */
[----:B-1----:R-:W-:Y:S01]  /*5950*/  IMAD.U32 R3, RZ, RZ, UR53 ;  /* 0x00000035ff037e24 */ /* 0x002fe2000f8e00ff */
[----:B--2---:R-:W-:-:S04]  /*5960*/  @!P5 SEL R222, RZ, 0x1, !P1 ;  /* 0x00000001ffded807 */ /* 0x004fc80004800000 */
[----:B------:R1:W-:Y:S04]  /*5970*/  STL [R1+0x14], R3 ;  /* 0x0000140301007387 */ /* 0x0003e80000100800 */
[----:B------:R2:W-:Y:S04]  /*5980*/  STL [R1+0x8], RZ ;  /* 0x000008ff01007387 */ /* 0x0005e80000100800 */
[----:B------:R2:W-:Y:S04]  /*5990*/  STL [R1+0xc], RZ ;  /* 0x00000cff01007387 */ /* 0x0005e80000100800 */
[----:B------:R2:W-:Y:S04]  /*59a0*/  STL [R1], RZ ;  /* 0x000000ff01007387 */ /* 0x0005e80000100800 */
[----:B------:R2:W-:Y:S01]  /*59b0*/  STL [R1+0x4], RZ ;  /* 0x000004ff01007387 */ /* 0x0005e20000100800 */
[----:B-1----:R-:W-:-:S02]  /*59c0*/  IMAD.SHL.U32 R3, R2, 0x100, RZ ;  /* 0x0000010002037824 */ /* 0x002fc400078e00ff */
[----:B------:R-:W-:Y:S01]  /*59d0*/  IMAD.SHL.U32 R2, R0, 0x80, RZ ;  /* 0x0000008000027824 */ /* 0x000fe200078e00ff */
[----:B------:R-:W-:Y:S02]  /*59e0*/  SEL R0, RZ, 0x1, !P0 ;  /* 0x00000001ff007807 */ /* 0x000fe40004000000 */
[----:B------:R2:W-:Y:S04]  /*59f0*/  STL [R1+0x34], R3 ;  /* 0x0000340301007387 */ /* 0x0005e80000100800 */
[----:B------:R2:W-:Y:S04]  /*5a00*/  STL [R1+0x2c], R2 ;  /* 0x00002c0201007387 */ /* 0x0005e80000100800 */
[----:B------:R2:W-:Y:S02]  /*5a10*/  STL [R1+0x30], R0 ;  /* 0x0000300001007387 */ /* 0x0005e40000100800 */
.L_x_298:
[----:B--2---:R-:W2:Y:S01]  /*5a20*/  LDL R0, [R1+0x20] ;  /* 0x0000200001007983 */ /* 0x004ea20000100800 */
[----:B------:R-:W-:Y:S05]  /*5a30*/  YIELD ;  /* 0x0000000000007946 */ /* 0x000fea0003800000 */
[----:B------:R-:W-:Y:S01]  /*5a40*/  BSSY B1, `(.L_x_90) ;  /* 0x000003b000017945 */ /* 0x000fe20003800000 */
[----:B--2---:R-:W-:Y:S11]  /*5a50*/  ISETP.NE.AND P0, PT, R0, RZ, PT ;  /* 0x000000ff0000720c */ /* 0x004ff60003f05270 */
[----:B------:R-:W-:Y:S02]  /*5a60*/  @!UPT UIADD3 URZ, UPT, UPT, URZ, URZ, URZ ;  /* 0x000000fffffff290 */ /* 0x000fe4000fffe0ff */
[----:B------:R-:W-:Y:S05]  /*5a70*/  @P0 BRA `(.L_x_91) ;  /* 0x0000000000dc0947 */ /* 0x000fea0003800000 */
[----:B------:R-:W2:Y:S01]  /*5a80*/  LDL R0, [R1+0x24] ;  /* 0x0000240001007983 */ /* 0x000ea20000100800 */
[----:B------:R-:W-:Y:S01]  /*5a90*/  ISETP.NE.AND P0, PT, R222, RZ, PT ;  /* 0x000000ffde00720c */ /* 0x000fe20003f05270 */
[----:B------:R-:W-:Y:S02]  /*5aa0*/  BSSY B0, `(.L_x_92) ;  /* 0x0000018000007945 */ /* 0x000fe40003800000 */
[----:B------:R-:W3:Y:S01]  /*5ab0*/  LDL R3, [R1+0x28] ;  /* 0x0000280001037983 */ /* 0x000ee20000100800 */
[----:B------:R-:W1:Y:S02]  /*5ac0*/  S2R R4, SR_TID.X ;  /* 0x0000000000047919 */ /* 0x000e640000002100 */
[----:B-1----:R-:W-:Y:S04]  /*5ad0*/  LOP3.LUT R4, R4, 0x1, RZ, 0xc0, !PT ;  /* 0x0000000104047812 */ /* 0x002fe800078ec0ff */
[----:B------:R-:W-:Y:S02]  /*5ae0*/  ISETP.NE.U32.AND P2, PT, R4, 0x1, PT ;  /* 0x000000010400780c */ /* 0x000fe40003f45070 */
[----:B--2---:R-:W-:Y:S11]  /*5af0*/  ISETP.NE.AND P1, PT, R0, RZ, PT ;  /* 0x000000ff0000720c */ /* 0x004ff60003f25270 */
[----:B------:R-:W-:Y:S02]  /*5b00*/  @!UPT UIADD3 URZ, UPT, UPT, URZ, URZ, URZ ;  /* 0x000000fffffff290 */ /* 0x000fe4000fffe0ff */
[----:B---3--:R-:W-:Y:S01]  /*5b10*/  @P1 IMAD R3, R221, 0x2000, R3 ;  /* 0x00002000dd031824 */ /* 0x008fe200078e0203 */
[----:B------:R-:W1:Y:S01]  /*5b20*/  @P1 S2R R0, SR_CgaCtaId ;  /* 0x0000000000001919 */ /* 0x000e620000008800 */
[----:B------:R-:W-:Y:S04]  /*5b30*/  @P1 MOV R2, 0x400 ;  /* 0x0000040000021802 */ /* 0x000fe80000000f00 */
[----:B-1----:R-:W-:Y:S01]  /*5b40*/  @P1 LEA R0, R0, R2, 0x18 ;  /* 0x0000000200001211 */ /* 0x002fe200078ec0ff */
[----:B------:R-:W-:Y:S04]  /*5b50*/  @P1 IMAD.MOV.U32 R2, RZ, RZ, 0x10 ;  /* 0x00000010ff021424 */ /* 0x000fe800078e00ff */
[----:B------:R-:W-:Y:S01]  /*5b60*/  @P1 IMAD.U32 R0, R3, 0x2, R0 ;  /* 0x0000000203001824 */ /* 0x000fe200078e0000 */
[----:B------:R-:W-:Y:S03]  /*5b70*/  @P1 SEL R2, R2, 0xfffffff0, P2 ;  /* 0xfffffff002021807 */ /* 0x000fe60001000000 */
[C---:B------:R-:W-:Y:S02]  /*5b80*/  @P1 VIADD R5, R0.reuse, 0x400 ;  /* 0x0000040000051836 */ /* 0x040fe40000000000 */
[----:B------:R-:W-:Y:S01]  /*5b90*/  @P1 IMAD.IADD R6, R0, 0x1, R2 ;  /* 0x0000000100061824 */ /* 0x000fe200078e0202 */
[----:B------:R-:W-:Y:S06]  /*5ba0*/  @P0 BRA `(.L_x_93) ;  /* 0x00000000001c0947 */ /* 0x000fec0003800000 */
[----:B------:R-:W1:Y:S01]  /*5bb0*/  S2UR UR4, SR_CgaCtaId ;  /* 0x00000000000479c3 */ /* 0x000e620000008800 */
[----:B------:R-:W-:Y:S01]  /*5bc0*/  UMOV UR5, 0x400 ;  /* 0x0000040000057882 */ /* 0x000fe20000000000 */
[----:B------:R-:W-:Y:S01]  /*5bd0*/  SHF.L.U32 R3, R223, 0x1f, RZ ;  /* 0x0000001fdf037819 */ /* 0x000fe200000006ff */
[----:B-1----:R-:W-:Y:S06]  /*5be0*/  ULEA UR4, UR4, UR5, 0x18 ;  /* 0x0000000504047291 */ /* 0x002fec000f8ec0ff */
[----:B------:R-:W-:Y:S04]  /*5bf0*/  LEA R4, R221, UR4, 0x3 ;  /* 0x00000004dd047c11 */ /* 0x000fe8000f8e18ff */
[----:B------:R-:W1:Y:S02]  /*5c00*/  SYNCS.PHASECHK.TRANS64.TRYWAIT P0, [R4+URZ+0x30], R3 ;  /* 0x00003003040075a7 */ /* 0x000e6400080011ff */
[----:B-1----:R-:W-:Y:S05]  /*5c10*/  @!P0 BRA `(.L_x_94) ;  /* 0x0000008800588947 */ /* 0x002fea0003800000 */
.L_x_93:
[----:B------:R-:W-:Y:S05]  /*5c20*/  BSYNC B0 ;  /* 0x0000000000007941 */ /* 0x000fea0003800000 */
.L_x_92:
[----:B------:R-:W2:Y:S04]  /*5c30*/  LDL R12, [R1+0x24] ;  /* 0x00002400010c7983 */ /* 0x000ea80000100800 */
[----:B------:R-:W1:Y:S04]  /*5c40*/  LDL R7, [R1+0x10] ;  /* 0x0000100001077983 */ /* 0x000e680000100800 */
[----:B------:R3:W4:Y:S04]  /*5c50*/  LDL.64 R8, [R1] ;  /* 0x0000000001087983 */ /* 0x0007280000100a00 */
[----:B------:R3:W4:Y:S01]  /*5c60*/  LDL.64 R10, [R1+0x8] ;  /* 0x00000800010a7983 */ /* 0x0007220000100a00 */
[----:B--2---:R-:W-:Y:S11]  /*5c70*/  ISETP.NE.AND P0, PT, R12, RZ, PT ;  /* 0x000000ff0c00720c */ /* 0x004ff60003f05270 */
[----:B------:R-:W-:Y:S02]  /*5c80*/  @!UPT UIADD3 URZ, UPT, UPT, URZ, URZ, URZ ;  /* 0x000000fffffff290 */ /* 0x000fe4000fffe0ff */
[----:B------:R2:W-:Y:S01]  /*5c90*/  @P0 LDS.128 R224, [R0+0x400] ;  /* 0x0004000000e00984 */ /* 0x0005e20000000c00 */
[C---:B-1----:R-:W-:Y:S02]  /*5ca0*/  @P0 IMAD R3, R7.reuse, 0x10, R0 ;  /* 0x0000001007030824 */ /* 0x042fe400078e0200 */
[C---:B------:R-:W-:Y:S01]  /*5cb0*/  @P0 IMAD R4, R252.reuse, 0x10, R5 ;  /* 0x00000010fc040824 */ /* 0x040fe200078e0205 */
[----:B------:R1:W-:Y:S01]  /*5cc0*/  @P0 LDS.128 R228, [R6+0x400] ;  /* 0x0004000006e40984 */ /* 0x0003e20000000c00 */
[----:B------:R-:W-:Y:S03]  /*5cd0*/  @P0 LEA R5, R252, R0, 0x4 ;  /* 0x00000000fc050211 */ /* 0x000fe600078e20ff */
[----:B------:R-:W-:Y:S04]  /*5ce0*/  @P0 LDS.128 R232, [R3+0x400] ;  /* 0x0004000003e80984 */ /* 0x000fe80000000c00 */
[----:B------:R-:W-:Y:S01]  /*5cf0*/  @P0 LDS.128 R240, [R5+0x400] ;  /* 0x0004000005f00984 */ /* 0x000fe20000000c00 */
[----:B--2---:R-:W-:Y:S01]  /*5d00*/  @P0 IMAD R0, R7, 0x10, R4 ;  /* 0x0000001007000824 */ /* 0x004fe200078e0204 */
[C---:B------:R-:W-:Y:S01]  /*5d10*/  @P0 IADD3 R4, PT, PT, R2.reuse, R4, RZ ;  /* 0x0000000402040210 */ /* 0x040fe20007ffe0ff */
[C---:B-1----:R-:W-:Y:S03]  /*5d20*/  @P0 IMAD.IADD R6, R2.reuse, 0x1, R3 ;  /* 0x0000000102060824 */ /* 0x042fe600078e0203 */
[----:B------:R1:W-:Y:S01]  /*5d30*/  @P0 LDS.128 R248, [R0] ;  /* 0x0000000000f80984 */ /* 0x0003e20000000c00 */
[----:B------:R-:W-:Y:S03]  /*5d40*/  @P0 IMAD.IADD R2, R2, 0x1, R0 ;  /* 0x0000000102020824 */ /* 0x000fe600078e0200 */
[----:B------:R-:W-:Y:S04]  /*5d50*/  @P0 LDS.128 R236, [R6+0x400] ;  /* 0x0004000006ec0984 */ /* 0x000fe80000000c00 */
[----:B----4-:R-:W2:Y:S04]  /*5d60*/  @P0 LDS.128 R8, [R2] ;  /* 0x0000000002080984 */ /* 0x010ea80000000c00 */
[----:B------:R3:W4:Y:S01]  /*5d70*/  @P0 LDS.128 R244, [R4] ;  /* 0x0000000004f40984 */ /* 0x0007220000000c00 */
[----:B-1----:R-:W-:Y:S03]  /*5d80*/  IADD3 R0, PT, PT, R221, 0x1, RZ ;  /* 0x00000001dd007810 */ /* 0x002fe60007ffe0ff */
[----:B--2---:R3:W-:Y:S04]  /*5d90*/  @P0 STL.64 [R1], R8 ;  /* 0x0000000801000387 */ /* 0x0047e80000100a00 */
[----:B------:R3:W-:Y:S01]  /*5da0*/  @P0 STL.64 [R1+0x8], R10 ;  /* 0x0000080a01000387 */ /* 0x0007e20000100a00 */
[C---:B------:R-:W-:Y:S04]  /*5db0*/  ISETP.NE.AND P0, PT, R0.reuse, 0x4, PT ;  /* 0x000000040000780c */ /* 0x040fe80003f05270 */
[----:B------:R-:W-:Y:S02]  /*5dc0*/  SEL R2, RZ, 0x1, P0 ;  /* 0x00000001ff027807 */ /* 0x000fe40000000000 */
[----:B------:R-:W-:Y:S02]  /*5dd0*/  SEL R221, R0, RZ, P0 ;  /* 0x000000ff00dd7207 */ /* 0x000fe40000000000 */
[----:B----4-:R-:W-:Y:S02]  /*5de0*/  LOP3.LUT R223, R223, R2, RZ, 0x3c, !PT ;  /* 0x00000002dfdf7212 */ /* 0x010fe400078e3cff */
.L_x_91:
[----:B------:R-:W-:Y:S05]  /*5df0*/  BSYNC B1 ;  /* 0x0000000000017941 */ /* 0x000fea0003800000 */
.L_x_90:
[----:B------:R-:W2:Y:S01]  /*5e00*/  LDL R3, [R1+0x30] ;  /* 0x0000300001037983 */ /* 0x000ea20000100800 */
[----:B------:R-:W-:Y:S01]  /*5e10*/  IMAD.SHL.U32 R171, R152, 0x40, RZ ;  /* 0x0000004098ab7824 */ /* 0x000fe200078e00ff */
[----:B------:R-:W-:Y:S01]  /*5e20*/  BSSY B0, `(.L_x_95) ;  /* 0x0000010000007945 */ /* 0x000fe20003800000 */
[----:B---3--:R-:W1:Y:S02]  /*5e30*/  S2R R4, SR_TID.X ;  /* 0x0000000000047919 */ /* 0x008e640000002100 */
[----:B------:R-:W-:Y:S01]  /*5e40*/  IMAD.IADD R2, R172, 0x1, R171 ;  /* 0x00000001ac027824 */ /* 0x000fe200078e02ab */
[----:B------:R-:W3:Y:S04]  /*5e50*/  S2R R218, SR_CgaCtaId ;  /* 0x0000000000da7919 */ /* 0x000ee80000008800 */
[----:B------:R-:W-:Y:S02]  /*5e60*/  SHF.R.U32.HI R0, RZ, 0x15, R2 ;  /* 0x00000015ff007819 */ /* 0x000fe40000011602 */
[----:B-1----:R-:W-:Y:S04]  /*5e70*/  SHF.R.U32.HI R4, RZ, 0x5, R4 ;  /* 0x00000005ff047819 */ /* 0x002fe80000011604 */
[----:B------:R-:W-:Y:S02]  /*5e80*/  LOP3.LUT P0, RZ, R0, 0x3, R4, 0x48, !PT ;  /* 0x0000000300ff7812 */ /* 0x000fe40007804804 */
[----:B--2---:R-:W-:Y:S02]  /*5e90*/  LOP3.LUT P1, RZ, R152, R3, RZ, 0xfc, !PT ;  /* 0x0000000398ff7212 */ /* 0x004fe4000782fcff */
[----:B------:R-:W-:Y:S04]  /*5ea0*/  MOV R3, 0x400 ;  /* 0x0000040000037802 */ /* 0x000fe80000000f00 */
[----:B---3--:R-:W-:Y:S05]  /*5eb0*/  LEA R0, R218, R3, 0x18 ;  /* 0x00000003da007211 */ /* 0x008fea00078ec0ff */
[----:B------:R-:W-:Y:S02]  /*5ec0*/  IMAD R112, R170, 0x8, R0 ;  /* 0x00000008aa707824 */ /* 0x000fe400078e0200 */
[----:B------:R-:W-:Y:S05]  /*5ed0*/  @P1 BRA `(.L_x_96) ;  /* 0x0000000000101947 */ /* 0x000fea0003800000 */
[----:B------:R-:W2:Y:S02]  /*5ee0*/  LDL R4, [R1+0x1c] ;  /* 0x00001c0001047983 */ /* 0x000ea40000100800 */
[----:B--2---:R-:W-:Y:S04]  /*5ef0*/  SHF.L.U32 R0, R4, 0x1f, RZ ;  /* 0x0000001f04007819 */ /* 0x004fe800000006ff */
[----:B------:R-:W1:Y:S02]  /*5f00*/  SYNCS.PHASECHK.TRANS64.TRYWAIT P1, [R112+URZ+0xa0], R0 ;  /* 0x0000a000700075a7 */ /* 0x000e6400080211ff */
[----:B-1----:R-:W-:Y:S05]  /*5f10*/  @!P1 BRA `(.L_x_97) ;  /* 0x0000008400ac9947 */ /* 0x002fea0003800000 */
.L_x_96:
[----:B------:R-:W-:Y:S05]  /*5f20*/  BSYNC B0 ;  /* 0x0000000000007941 */ /* 0x000fea0003800000 */
.L_x_95:
[----:B------:R-:W-:Y:S05]  /*5f30*/  @!P0 BRA `(.L_x_98) ;  /* 0x0000000000408947 */ /* 0x000fea0003800000 */
[----:B------:R-:W2:Y:S01]  /*5f40*/  LDCU.64 UR8, c[0x4][0x70] ;  /* 0x01000e00ff0877ac */ /* 0x000ea20008000a00 */
[----:B------:R-:W-:Y:S01]  /*5f50*/  MOV R15, 0x0 ;  /* 0x00000000000f7802 */ /* 0x000fe20000000f00 */
[----:B------:R-:W-:Y:S02]  /*5f60*/  HFMA2 R12, -RZ, RZ, 0, 5.9604644775390625e-08 ;  /* 0x00000001ff0c7431 */ /* 0x000fe400000001ff */
[----:B------:R-:W-:Y:S02]  /*5f70*/  IMAD.MOV.U32 R8, RZ, RZ, 0x192 ;  /* 0x00000192ff087424 */ /* 0x000fe400078e00ff */
[----:B------:R-:W-:Y:S01]  /*5f80*/  IMAD.MOV.U32 R13, RZ, RZ, RZ ;  /* 0x000000ffff0d7224 */ /* 0x000fe200078e00ff */
[----:B------:R-:W3:Y:S01]  /*5f90*/  LDCU.64 UR6, c[0x4][0x78] ;  /* 0x01000f00ff0677ac */ /* 0x000ee20008000a00 */
[----:B------:R-:W4:Y:S01]  /*5fa0*/  LDC.64 R14, c[0x4][R15] ;  /* 0x010000000f0e7b82 */ /* 0x000f220000000a00 */
[----:B------:R-:W5:Y:S01]  /*5fb0*/  LDCU.64 UR4, c[0x4][0x10] ;  /* 0x01000200ff0477ac */ /* 0x000f620008000a00 */
[----:B--2---:R-:W-:Y:S01]  /*5fc0*/  MOV R5, UR9 ;  /* 0x0000000900057c02 */ /* 0x004fe20008000f00 */
[----:B------:R-:W-:Y:S01]  /*5fd0*/  IMAD.U32 R4, RZ, RZ, UR8 ;  /* 0x00000008ff047e24 */ /* 0x000fe2000f8e00ff */
[----:B---3--:R-:W-:Y:S01]  /*5fe0*/  MOV R7, UR7 ;  /* 0x0000000700077c02 */ /* 0x008fe20008000f00 */
[----:B------:R-:W-:Y:S01]  /*5ff0*/  IMAD.U32 R6, RZ, RZ, UR6 ;  /* 0x00000006ff067e24 */ /* 0x000fe2000f8e00ff */
[----:B-----5:R-:W-:Y:S01]  /*6000*/  MOV R11, UR5 ;  /* 0x00000005000b7c02 */ /* 0x020fe20008000f00 */
[----:B------:R-:W-:Y:S02]  /*6010*/  IMAD.U32 R10, RZ, RZ, UR4 ;  /* 0x00000004ff0a7e24 */ /* 0x000fe4000f8e00ff */
[----:B------:R-:W-:Y:S07]  /*6020*/  LEPC R20, `(.L_x_98) ;  /* 0x000000001014794e */ /* 0x000fee0000000000 */
[----:B-1--4-:R-:W-:Y:S05]  /*6030*/  CALL.ABS.NOINC R14 ;  /* 0x000000000e007343 */ /* 0x012fea0003c00000 */
.L_x_98:
[----:B------:R-:W2:Y:S01]  /*6040*/  LDL R72, [R1] ;  /* 0x0000000001487983 */ /* 0x000ea20000100800 */
[----:B------:R-:W-:Y:S05]  /*6050*/  WARPSYNC.ALL ;  /* 0x0000000000007948 */ /* 0x000fea0003800000 */
[----:B------:R-:W3:Y:S01]  /*6060*/  LDL R71, [R1+0x4] ;  /* 0x0000040001477983 */ /* 0x000ee20000100800 */
[----:B------:R-:W-:Y:S01]  /*6070*/  R2UR UR4, R2 ;  /* 0x00000000020472ca */ /* 0x000fe200000e0000 */
[----:B------:R-:W-:Y:S01]  /*6080*/  HFMA2 R169, -RZ, RZ, 3.7421875, 0 ;  /* 0x437c0000ffa97431 */ /* 0x000fe200000001ff */
[----:B------:R-:W-:Y:S01]  /*6090*/  SHF.L.U32 R68, R224, 0x10, RZ ;  /* 0x00000010e0447819 */ /* 0x000fe200000006ff */
[----:B------:R-:W4:Y:S01]  /*60a0*/  LDL R70, [R1+0x8] ;  /* 0x0000080001467983 */ /* 0x000f220000100800 */
[----:B------:R-:W-:Y:S01]  /*60b0*/  MOV R177, 0x3bbb989d ;  /* 0x3bbb989d00b17802 */ /* 0x000fe20000000f00 */
[----:B------:R-:W-:Y:S01]  /*60c0*/  BSSY.RECONVERGENT B1, `(.L_x_99) ;  /* 0x00002da000017945 */ /* 0x000fe20003800200 */
[----:B------:R-:W-:Y:S01]  /*60d0*/  ISETP.NE.AND P1, PT, R152, 0x3, PT ;  /* 0x000000039800780c */ /* 0x000fe20003f25270 */
[----:B------:R-:W5:Y:S06]  /*60e0*/  LDL R69, [R1+0xc] ;  /* 0x00000c0001457983 */ /* 0x000f6c0000100800 */
[----:B------:R-:W1:Y:S06]  /*60f0*/  LDTM.x64 R4, tmem[UR4] ;  /* 0x00000004000479ee */ /* 0x000e6c0008340000 */
[----:B------:R-:W-:Y:S01]  /*6100*/  @!P1 NOP ;  /* 0x0000000000009918 */ /* 0x000fe20000000000 */
[C---:B-1----:R-:W-:Y:S01]  /*6110*/  FMUL R0, R105.reuse, R4 ;  /* 0x0000000469007220 */ /* 0x042fe20000400000 */
[C---:B------:R-:W-:Y:S01]  /*6120*/  FMUL R4, R105.reuse, R8 ;  /* 0x0000000869047220 */ /* 0x040fe20000400000 */
        /* <DEDUP_REMOVED lines=40> */
[----:B------:R-:W-:Y:S01]  /*63b0*/  LOP3.LUT R64, R224, 0xffff0000, RZ, 0xc0, !PT ;  /* 0xffff0000e0407812 */ /* 0x000fe200078ec0ff */
[C---:B------:R-:W-:Y:S01]  /*63c0*/  FMUL R57, R105.reuse, R61 ;  /* 0x0000003d69397220 */ /* 0x040fe20000400000 */
[C---:B------:R-:W-:Y:S01]  /*63d0*/  FMUL R50, R105.reuse, R54 ;  /* 0x0000003669327220 */ /* 0x040fe20000400000 */
[C---:B------:R-:W-:Y:S01]  /*63e0*/  FMUL R61, R105.reuse, R65 ;  /* 0x00000041693d7220 */ /* 0x040fe20000400000 */
[----:B------:R-:W-:Y:S01]  /*63f0*/  FMUL R54, R105, R58 ;  /* 0x0000003a69367220 */ /* 0x000fe20000400000 */
[----:B------:R-:W-:Y:S01]  /*6400*/  SHF.L.U32 R65, R225, 0x10, RZ ;  /* 0x00000010e1417819 */ /* 0x000fe200000006ff */
[C---:B------:R-:W-:Y:S01]  /*6410*/  FMUL R58, R105.reuse, R62 ;  /* 0x0000003e693a7220 */ /* 0x040fe20000400000 */
[----:B------:R-:W-:Y:S01]  /*6420*/  FMUL R62, R105, R66 ;  /* 0x00000042693e7220 */ /* 0x000fe20000400000 */
[C---:B------:R-:W-:Y:S01]  /*6430*/  FFMA R0, R176.reuse, R68, R0 ;  /* 0x00000044b0007223 */ /* 0x040fe20000000000 */
[----:B------:R-:W-:Y:S01]  /*6440*/  LOP3.LUT R66, R225, 0xffff0000, RZ, 0xc0, !PT ;  /* 0xffff0000e1427812 */ /* 0x000fe200078ec0ff */
[----:B------:R-:W-:Y:S01]  /*6450*/  FFMA R174, R176, R64, R2 ;  /* 0x00000040b0ae7223 */ /* 0x000fe20000000002 */
[----:B------:R-:W-:Y:S01]  /*6460*/  FMUL R7, R105, R7 ;  /* 0x0000000769077220 */ /* 0x000fe20000400000 */
[----:B------:R-:W-:Y:S01]  /*6470*/  SHF.L.U32 R68, R226, 0x10, RZ ;  /* 0x00000010e2447819 */ /* 0x000fe200000006ff */
[----:B------:R-:W-:Y:S01]  /*6480*/  FFMA R175, R176, R65, R3 ;  /* 0x00000041b0af7223 */ /* 0x000fe20000000003 */
[----:B------:R-:W-:Y:S01]  /*6490*/  LOP3.LUT R2, R226, 0xffff0000, RZ, 0xc0, !PT ;  /* 0xffff0000e2027812 */ /* 0x000fe200078ec0ff */
[C---:B------:R-:W-:Y:S01]  /*64a0*/  FFMA R7, R176.reuse, R66, R7 ;  /* 0x00000042b0077223 */ /* 0x040fe20000000007 */
[C---:B------:R-:W-:Y:S01]  /*64b0*/  SHF.L.U32 R3, R227.reuse, 0x10, RZ ;  /* 0x00000010e3037819 */ /* 0x040fe200000006ff */
[C---:B------:R-:W-:Y:S01]  /*64c0*/  FFMA R4, R176.reuse, R68, R4 ;  /* 0x00000044b0047223 */ /* 0x040fe20000000004 */
[----:B------:R-:W-:Y:S01]  /*64d0*/  LOP3.LUT R64, R227, 0xffff0000, RZ, 0xc0, !PT ;  /* 0xffff0000e3407812 */ /* 0x000fe200078ec0ff */
[----:B------:R-:W-:Y:S01]  /*64e0*/  FFMA R5, R176, R2, R5 ;  /* 0x00000002b0057223 */ /* 0x000fe20000000005 */
[C---:B------:R-:W-:Y:S01]  /*64f0*/  SHF.L.U32 R2, R228.reuse, 0x10, RZ ;  /* 0x00000010e4027819 */ /* 0x040fe200000006ff */
[----:B------:R-:W-:Y:S01]  /*6500*/  FMUL R11, R105, R11 ;  /* 0x0000000b690b7220 */ /* 0x000fe20000400000 */
[----:B------:R-:W-:Y:S01]  /*6510*/  LOP3.LUT R65, R228, 0xffff0000, RZ, 0xc0, !PT ;  /* 0xffff0000e4417812 */ /* 0x000fe200078ec0ff */
[C---:B------:R-:W-:Y:S01]  /*6520*/  FFMA R6, R176.reuse, R3, R6 ;  /* 0x00000003b0067223 */ /* 0x040fe20000000006 */
[C---:B------:R-:W-:Y:S01]  /*6530*/  SHF.L.U32 R3, R229.reuse, 0x10, RZ ;  /* 0x00000010e5037819 */ /* 0x040fe200000006ff */
[C---:B------:R-:W-:Y:S01]  /*6540*/  FFMA R11, R176.reuse, R64, R11 ;  /* 0x00000040b00b7223 */ /* 0x040fe2000000000b */
        /* <DEDUP_REMOVED lines=11> */
[C---:B------:R-:W-:Y:S01]  /*6600*/  FMUL R19, R105.reuse, R19 ;  /* 0x0000001369137220 */ /* 0x040fe20000400000 */
[----:B------:R-:W-:Y:S01]  /*6610*/  FFMA R13, R176, R3, R13 ;  /* 0x00000003b00d7223 */ /* 0x000fe2000000000d */
[----:B------:R-:W-:Y:S01]  /*6620*/  SHF.L.U32 R3, R232, 0x10, RZ ;  /* 0x00000010e8037819 */ /* 0x000fe200000006ff */
[C---:B------:R-:W-:Y:S01]  /*6630*/  FFMA R14, R176.reuse, R65, R14 ;  /* 0x00000041b00e7223 */ /* 0x040fe2000000000e */
[----:B------:R-:W-:Y:S01]  /*6640*/  FFMA R19, R176, R2, R19 ;  /* 0x00000002b0137223 */ /* 0x000fe20000000013 */
[----:B------:R-:W-:Y:S01]  /*6650*/  LOP3.LUT R64, R232, 0xffff0000, RZ, 0xc0, !PT ;  /* 0xffff0000e8407812 */ /* 0x000fe200078ec0ff */
[----:B------:R-:W-:Y:S01]  /*6660*/  FMUL R23, R105, R23 ;  /* 0x0000001769177220 */ /* 0x000fe20000400000 */
[C---:B------:R-:W-:Y:S01]  /*6670*/  SHF.L.U32 R2, R233.reuse, 0x10, RZ ;  /* 0x00000010e9027819 */ /* 0x040fe200000006ff */
[C---:B------:R-:W-:Y:S01]  /*6680*/  FFMA R16, R176.reuse, R3, R16 ;  /* 0x00000003b0107223 */ /* 0x040fe20000000010 */
[----:B------:R-:W-:Y:S01]  /*6690*/  LOP3.LUT R65, R233, 0xffff0000, RZ, 0xc0, !PT ;  /* 0xffff0000e9417812 */ /* 0x000fe200078ec0ff */
[----:B------:R-:W-:Y:S01]  /*66a0*/  FFMA R17, R176, R64, R17 ;  /* 0x00000040b0117223 */ /* 0x000fe20000000011 */
[----:B------:R-:W-:Y:S01]  /*66b0*/  SHF.L.U32 R3, R234, 0x10, RZ ;  /* 0x00000010ea037819 */ /* 0x000fe200000006ff */
[----:B------:R-:W-:Y:S01]  /*66c0*/  FFMA R18, R176, R2, R18 ;  /* 0x00000002b0127223 */ /* 0x000fe20000000012 */
[----:B------:R-:W-:Y:S01]  /*66d0*/  LOP3.LUT R2, R234, 0xffff0000, RZ, 0xc0, !PT ;  /* 0xffff0000ea027812 */ /* 0x000fe200078ec0ff */
[C---:B------:R-:W-:Y:S01]  /*66e0*/  FFMA R23, R176.reuse, R65, R23 ;  /* 0x00000041b0177223 */ /* 0x040fe20000000017 */
[C---:B------:R-:W-:Y:S01]  /*66f0*/  SHF.L.U32 R64, R235.reuse, 0x10, RZ ;  /* 0x00000010eb407819 */ /* 0x040fe200000006ff */
[C---:B------:R-:W-:Y:S01]  /*6700*/  FFMA R20, R176.reuse, R3, R20 ;  /* 0x00000003b0147223 */ /* 0x040fe20000000014 */
[----:B------:R-:W-:Y:S01]  /*6710*/  LOP3.LUT R3, R235, 0xffff0000, RZ, 0xc0, !PT ;  /* 0xffff0000eb037812 */ /* 0x000fe200078ec0ff */
[----:B------:R-:W-:Y:S01]  /*6720*/  FMUL R27, R105, R27 ;  /* 0x0000001b691b7220 */ /* 0x000fe20000400000 */
        /* <DEDUP_REMOVED lines=17> */
[C---:B------:R-:W-:Y:S01]  /*6840*/  FFMA R29, R176.reuse, R65, R29 ;  /* 0x00000041b01d7223 */ /* 0x040fe2000000001d */
[C---:B------:R-:W-:Y:S01]  /*6850*/  FMUL R35, R105.reuse, R35 ;  /* 0x0000002369237220 */ /* 0x040fe20000400000 */
[----:B------:R-:W-:Y:S01]  /*6860*/  FFMA R30, R176, R3, R30 ;  /* 0x00000003b01e7223 */ /* 0x000fe2000000001e */
[C---:B------:R-:W-:Y:S01]  /*6870*/  SHF.L.U32 R64, R240.reuse, 0x10, RZ ;  /* 0x00000010f0407819 */ /* 0x040fe200000006ff */
[----:B------:R-:W-:Y:S01]  /*6880*/  FMUL R39, R105, R39 ;  /* 0x0000002769277220 */ /* 0x000fe20000400000 */
[----:B------:R-:W-:Y:S01]  /*6890*/  LOP3.LUT R3, R240, 0xffff0000, RZ, 0xc0, !PT ;  /* 0xffff0000f0037812 */ /* 0x000fe200078ec0ff */
[C---:B------:R-:W-:Y:S01]  /*68a0*/  FFMA R35, R176.reuse, R2, R35 ;  /* 0x00000002b0237223 */ /* 0x040fe20000000023 */
        /* <DEDUP_REMOVED lines=9> */
[----:B------:R-:W-:Y:S01]  /*6940*/  FFMA R36, R176, R3, R36 ;  /* 0x00000003b0247223 */ /* 0x000fe20000000024 */
[----:B------:R-:W-:Y:S01]  /*6950*/  LOP3.LUT R65, R243, 0xffff0000, RZ, 0xc0, !PT ;  /* 0xffff0000f3417812 */ /* 0x000fe200078ec0ff */
[----:B------:R-:W-:Y:S01]  /*6960*/  FMUL R43, R105, R43 ;  /* 0x0000002b692b7220 */ /* 0x000fe20000400000 */
[----:B------:R-:W-:Y:S01]  /*6970*/  SHF.L.U32 R3, R244, 0x10, RZ ;  /* 0x00000010f4037819 */ /* 0x000fe200000006ff */
[C---:B------:R-:W-:Y:S01]  /*6980*/  FFMA R37, R176.reuse, R64, R37 ;  /* 0x00000040b0257223 */ /* 0x040fe20000000025 */
[----:B------:R-:W-:Y:S01]  /*6990*/  FFMA R38, R176, R2, R38 ;  /* 0x00000002b0267223 */ /* 0x000fe20000000026 */
[----:B------:R-:W-:Y:S01]  /*69a0*/  LOP3.LUT R2, R244, 0xffff0000, RZ, 0xc0, !PT ;  /* 0xffff0000f4027812 */ /* 0x000fe200078ec0ff */
[C---:B------:R-:W-:Y:S01]  /*69b0*/  FFMA R43, R176.reuse, R65, R43 ;  /* 0x00000041b02b7223 */ /* 0x040fe2000000002b */
[C---:B------:R-:W-:Y:S01]  /*69c0*/  FFMA R40, R176.reuse, R3, R40 ;  /* 0x00000003b0287223 */ /* 0x040fe20000000028 */
[----:B------:R-:W-:Y:S01]  /*69d0*/  SHF.L.U32 R64, R245, 0x10, RZ ;  /* 0x00000010f5407819 */ /* 0x000fe200000006ff */
[----:B------:R-:W-:Y:S01]  /*69e0*/  FMUL R47, R105, R47 ;  /* 0x0000002f692f7220 */ /* 0x000fe20000400000 */
        /* <DEDUP_REMOVED lines=28> */
[C---:B------:R-:W-:Y:S01]  /*6bb0*/  FFMA R53, R176.reuse, R3, R53 ;  /* 0x00000003b0357223 */ /* 0x040fe20000000035 */
[C---:B------:R-:W-:Y:S01]  /*6bc0*/  FMUL R63, R105.reuse, R63 ;  /* 0x0000003f693f7220 */ /* 0x040fe20000400000 */
[C---:B------:R-:W-:Y:S01]  /*6bd0*/  FFMA R54, R176.reuse, R65, R54 ;  /* 0x00000041b0367223 */ /* 0x040fe20000000036 */
[----:B------:R-:W-:Y:S01]  /*6be0*/  FMUL R67, R105, R67 ;  /* 0x0000004369437220 */ /* 0x000fe20000400000 */
[----:B------:R-:W-:Y:S01]  /*6bf0*/  FFMA R59, R176, R2, R59 ;  /* 0x00000002b03b7223 */ /* 0x000fe2000000003b */
[C---:B--2---:R-:W-:Y:S02]  /*6c00*/  SHF.L.U32 R3, R72.reuse, 0x10, RZ ;  /* 0x0000001048037819 */ /* 0x044fe400000006ff */
[----:B------:R-:W-:Y:S03]  /*6c10*/  LOP3.LUT R64, R72, 0xffff0000, RZ, 0xc0, !PT ;  /* 0xffff000048407812 */ /* 0x000fe600078ec0ff */
[C---:B------:R-:W-:Y:S01]  /*6c20*/  FFMA R56, R176.reuse, R3, R56 ;  /* 0x00000003b0387223 */ /* 0x040fe20000000038 */
[C---:B---3--:R-:W-:Y:S01]  /*6c30*/  SHF.L.U32 R2, R71.reuse, 0x10, RZ ;  /* 0x0000001047027819 */ /* 0x048fe200000006ff */
[----:B------:R-:W-:Y:S01]  /*6c40*/  FFMA R57, R176, R64, R57 ;  /* 0x00000040b0397223 */ /* 0x000fe20000000039 */
[----:B------:R-:W-:Y:S02]  /*6c50*/  LOP3.LUT R65, R71, 0xffff0000, RZ, 0xc0, !PT ;  /* 0xffff000047417812 */ /* 0x000fe400078ec0ff */
[----:B----4-:R-:W-:Y:S01]  /*6c60*/  SHF.L.U32 R3, R70, 0x10, RZ ;  /* 0x0000001046037819 */ /* 0x010fe200000006ff */
[----:B------:R-:W-:Y:S01]  /*6c70*/  FFMA R58, R176, R2, R58 ;  /* 0x00000002b03a7223 */ /* 0x000fe2000000003a */
[----:B------:R-:W-:Y:S01]  /*6c80*/  LOP3.LUT R2, R70, 0xffff0000, RZ, 0xc0, !PT ;  /* 0xffff000046027812 */ /* 0x000fe200078ec0ff */
[C---:B------:R-:W-:Y:S01]  /*6c90*/  FFMA R63, R176.reuse, R65, R63 ;  /* 0x00000041b03f7223 */ /* 0x040fe2000000003f */
[C---:B-----5:R-:W-:Y:S01]  /*6ca0*/  SHF.L.U32 R64, R69.reuse, 0x10, RZ ;  /* 0x0000001045407819 */ /* 0x060fe200000006ff */
[C---:B------:R-:W-:Y:S01]  /*6cb0*/  FFMA R60, R176.reuse, R3, R60 ;  /* 0x00000003b03c7223 */ /* 0x040fe2000000003c */
[----:B------:R-:W-:Y:S01]  /*6cc0*/  LOP3.LUT R3, R69, 0xffff0000, RZ, 0xc0, !PT ;  /* 0xffff000045037812 */ /* 0x000fe200078ec0ff */
[C---:B------:R-:W-:Y:S02]  /*6cd0*/  FFMA R61, R176.reuse, R2, R61 ;  /* 0x00000002b03d7223 */ /* 0x040fe4000000003d */
[C---:B------:R-:W-:Y:S02]  /*6ce0*/  FFMA R62, R176.reuse, R64, R62 ;  /* 0x00000040b03e7223 */ /* 0x040fe4000000003e */
[----:B------:R-:W-:Y:S01]  /*6cf0*/  FFMA R67, R176, R3, R67 ;  /* 0x00000003b0437223 */ /* 0x000fe20000000043 */
[----:B------:R-:W-:Y:S04]  /*6d00*/  FFMA.SAT R2, R0, -R177, 0.5 ;  /* 0x3f00000000027423 */ /* 0x000fe800000028b1 */
[----:B------:R-:W-:Y:S04]  /*6d10*/  FFMA.RM R168, R2, R169, 12582913 ;  /* 0x4b40000102a87423 */ /* 0x000fe800000040a9 */
[----:B------:R-:W-:Y:S04]  /*6d20*/  FADD R2, R168, -12583039 ;  /* 0xcb40007fa8027421 */ /* 0x000fe80000000000 */
[C---:B------:R-:W-:Y:S04]  /*6d30*/  FFMA R2, R0.reuse, -1.4426950216293334961, -R2 ;  /* 0xbfb8aa3b00027823 */ /* 0x040fe80000000802 */
[----:B------:R-:W-:Y:S01]  /*6d40*/  FFMA R2, R0, -1.925963033500011079e-08, R2 ;  /* 0xb2a5706000027823 */ /* 0x000fe20000000002 */
[C---:B------:R-:W-:Y:S03]  /*6d50*/  FFMA.SAT R3, R174.reuse, -R177, 0.5 ;  /* 0x3f000000ae037423 */ /* 0x040fe600000028b1 */
[----:B------:R-:W1:Y:S01]  /*6d60*/  MUFU.EX2 R178, R2 ;  /* 0x0000000200b27308 */ /* 0x000e620000000800 */
[----:B------:R-:W-:Y:S04]  /*6d70*/  FFMA.RM R167, R3, R169, 12582913 ;  /* 0x4b40000103a77423 */ /* 0x000fe800000040a9 */
[----:B------:R-:W-:Y:S04]  /*6d80*/  FADD R3, R167, -12583039 ;  /* 0xcb40007fa7037421 */ /* 0x000fe80000000000 */
[C---:B------:R-:W-:Y:S04]  /*6d90*/  FFMA R3, R174.reuse, -1.4426950216293334961, -R3 ;  /* 0xbfb8aa3bae037823 */ /* 0x040fe80000000803 */
[----:B------:R-:W-:Y:S01]  /*6da0*/  FFMA R3, R174, -1.925963033500011079e-08, R3 ;  /* 0xb2a57060ae037823 */ /* 0x000fe20000000003 */
[C---:B------:R-:W-:Y:S03]  /*6db0*/  FFMA.SAT R64, R175.reuse, -R177, 0.5 ;  /* 0x3f000000af407423 */ /* 0x040fe600000028b1 */
[----:B------:R-:W2:Y:S01]  /*6dc0*/  MUFU.EX2 R179, R3 ;  /* 0x0000000300b37308 */ /* 0x000ea20000000800 */
[----:B------:R-:W-:Y:S04]  /*6dd0*/  FFMA.RM R166, R64, R169, 12582913 ;  /* 0x4b40000140a67423 */ /* 0x000fe800000040a9 */
[----:B------:R-:W-:Y:S04]  /*6de0*/  FADD R64, R166, -12583039 ;  /* 0xcb40007fa6407421 */ /* 0x000fe80000000000 */
[C---:B------:R-:W-:Y:S04]  /*6df0*/  FFMA R64, R175.reuse, -1.4426950216293334961, -R64 ;  /* 0xbfb8aa3baf407823 */ /* 0x040fe80000000840 */
[----:B------:R-:W-:Y:S01]  /*6e00*/  FFMA R64, R175, -1.925963033500011079e-08, R64 ;  /* 0xb2a57060af407823 */ /* 0x000fe20000000040 */
[----:B------:R-:W-:Y:S03]  /*6e10*/  FFMA.SAT R65, R7, -R177, 0.5 ;  /* 0x3f00000007417423 */ /* 0x000fe600000028b1 */
[----:B------:R-:W3:Y:S01]  /*6e20*/  MUFU.EX2 R180, R64 ;  /* 0x0000004000b47308 */ /* 0x000ee20000000800 */
[----:B------:R-:W-:Y:S04]  /*6e30*/  FFMA.RM R165, R65, R169, 12582913 ;  /* 0x4b40000141a57423 */ /* 0x000fe800000040a9 */
[----:B------:R-:W-:Y:S04]  /*6e40*/  FADD R65, R165, -12583039 ;  /* 0xcb40007fa5417421 */ /* 0x000fe80000000000 */
[C---:B------:R-:W-:Y:S04]  /*6e50*/  FFMA R65, R7.reuse, -1.4426950216293334961, -R65 ;  /* 0xbfb8aa3b07417823 */ /* 0x040fe80000000841 */
[----:B------:R-:W-:Y:S01]  /*6e60*/  FFMA R65, R7, -1.925963033500011079e-08, R65 ;  /* 0xb2a5706007417823 */ /* 0x000fe20000000041 */
[----:B------:R-:W-:Y:S03]  /*6e70*/  FFMA.SAT R66, R4, -R177, 0.5 ;  /* 0x3f00000004427423 */ /* 0x000fe600000028b1 */
[----:B------:R-:W4:Y:S01]  /*6e80*/  MUFU.EX2 R181, R65 ;  /* 0x0000004100b57308 */ /* 0x000f220000000800 */
[----:B------:R-:W-:Y:S04]  /*6e90*/  FFMA.RM R164, R66, R169, 12582913 ;  /* 0x4b40000142a47423 */ /* 0x000fe800000040a9 */
[----:B------:R-:W-:Y:S04]  /*6ea0*/  FADD R66, R164, -12583039 ;  /* 0xcb40007fa4427421 */ /* 0x000fe80000000000 */
[C---:B------:R-:W-:Y:S04]  /*6eb0*/  FFMA R66, R4.reuse, -1.4426950216293334961, -R66 ;  /* 0xbfb8aa3b04427823 */ /* 0x040fe80000000842 */
[----:B------:R-:W-:Y:S01]  /*6ec0*/  FFMA R66, R4, -1.925963033500011079e-08, R66 ;  /* 0xb2a5706004427823 */ /* 0x000fe20000000042 */
[----:B------:R-:W-:Y:S03]  /*6ed0*/  FFMA.SAT R68, R5, -R177, 0.5 ;  /* 0x3f00000005447423 */ /* 0x000fe600000028b1 */
[----:B------:R-:W5:Y:S01]  /*6ee0*/  MUFU.EX2 R182, R66 ;  /* 0x0000004200b67308 */ /* 0x000f620000000800 */
        /* <DEDUP_REMOVED lines=10> */
[C---:B------:R-:W-:Y:S03]  /*6f90*/  FFMA.SAT R70, R11.reuse, -R177, 0.5 ;  /* 0x3f0000000b467423 */ /* 0x040fe600000028b1 */
        /* <DEDUP_REMOVED lines=84> */
[----:B------:R1:W5:Y:S01]  /*74e0*/  MUFU.EX2 R198, R83 ;  /* 0x0000005300c67308 */ /* 0x0003620000000800 */
[----:B------:R-:W-:Y:S04]  /*74f0*/  FFMA.RM R145, R84, R169, 12582913 ;  /* 0x4b40000154917423 */ /* 0x000fe800000040a9 */
[----:B------:R-:W-:Y:S04]  /*7500*/  FADD R84, R145, -12583039 ;  /* 0xcb40007f91547421 */ /* 0x000fe80000000000 */
[C---:B------:R-:W-:Y:S04]  /*7510*/  FFMA R84, R21.reuse, -1.4426950216293334961, -R84 ;  /* 0xbfb8aa3b15547823 */ /* 0x040fe80000000854 */
[----:B------:R-:W-:Y:S01]  /*7520*/  FFMA R84, R21, -1.925963033500011079e-08, R84 ;  /* 0xb2a5706015547823 */ /* 0x000fe20000000054 */
[----:B------:R-:W-:Y:S03]  /*7530*/  FFMA.SAT R85, R22, -R177, 0.5 ;  /* 0x3f00000016557423 */ /* 0x000fe600000028b1 */
[----:B------:R2:W5:Y:S01]  /*7540*/  MUFU.EX2 R199, R84 ;  /* 0x0000005400c77308 */ /* 0x0005620000000800 */
[----:B------:R-:W-:Y:S01]  /*7550*/  FFMA.RM R146, R85, R169, 12582913 ;  /* 0x4b40000155927423 */ /* 0x000fe200000040a9 */
[----:B-1----:R-:W-:Y:S03]  /*7560*/  @!P1 IADD3 R83, PT, PT, R112, 0xb0, RZ ;  /* 0x000000b070539810 */ /* 0x002fe60007ffe0ff */
[----:B------:R-:W-:Y:S01]  /*7570*/  FADD R85, R146, -12583039 ;  /* 0xcb40007f92557421 */ /* 0x000fe20000000000 */
[----:B------:R-:W-:Y:S03]  /*7580*/  @!P1 PRMT R83, R218, 0x654, R83 ;  /* 0x00000654da539816 */ /* 0x000fe60000000053 */
[C---:B------:R-:W-:Y:S01]  /*7590*/  FFMA R85, R22.reuse, -1.4426950216293334961, -R85 ;  /* 0xbfb8aa3b16557823 */ /* 0x040fe20000000855 */
[----:B------:R1:W-:Y:S03]  /*75a0*/  @!P1 SYNCS.ARRIVE.TRANS64.RED.A1T0 RZ, [R83+URZ], RZ ;  /* 0x000000ff53ff99a7 */ /* 0x0003e600081004ff */
[----:B------:R-:W-:Y:S01]  /*75b0*/  FFMA R85, R22, -1.925963033500011079e-08, R85 ;  /* 0xb2a5706016557823 */ /* 0x000fe20000000055 */
[C---:B------:R-:W-:Y:S03]  /*75c0*/  FFMA.SAT R86, R27.reuse, -R177, 0.5 ;  /* 0x3f0000001b567423 */ /* 0x040fe600000028b1 */
[----:B------:R3:W5:Y:S01]  /*75d0*/  MUFU.EX2 R200, R85 ;  /* 0x0000005500c87308 */ /* 0x0007620000000800 */
[----:B------:R-:W-:Y:S01]  /*75e0*/  FFMA.RM R144, R86, R169, 12582913 ;  /* 0x4b40000156907423 */ /* 0x000fe200000040a9 */
[----:B--2---:R-:W2:Y:S03]  /*75f0*/  LDL R84, [R1+0x1c] ;  /* 0x00001c0001547983 */ /* 0x004ea60000100800 */
[----:B------:R-:W-:Y:S04]  /*7600*/  FADD R86, R144, -12583039 ;  /* 0xcb40007f90567421 */ /* 0x000fe80000000000 */
[C---:B------:R-:W-:Y:S04]  /*7610*/  FFMA R86, R27.reuse, -1.4426950216293334961, -R86 ;  /* 0xbfb8aa3b1b567823 */ /* 0x040fe80000000856 */
[----:B------:R-:W-:Y:S01]  /*7620*/  FFMA R86, R27, -1.925963033500011079e-08, R86 ;  /* 0xb2a570601b567823 */ /* 0x000fe20000000056 */
[----:B------:R-:W-:Y:S03]  /*7630*/  FFMA.SAT R87, R24, -R177, 0.5 ;  /* 0x3f00000018577423 */ /* 0x000fe600000028b1 */
[----:B------:R4:W5:Y:S01]  /*7640*/  MUFU.EX2 R201, R86 ;  /* 0x0000005600c97308 */ /* 0x0009620000000800 */
[----:B------:R-:W-:Y:S01]  /*7650*/  FFMA.RM R143, R87, R169, 12582913 ;  /* 0x4b400001578f7423 */ /* 0x000fe200000040a9 */
[----:B---3--:R-:W-:Y:S03]  /*7660*/  SHF.L.U32 R85, R160, 0x17, RZ ;  /* 0x00000017a0557819 */ /* 0x008fe600000006ff */
[----:B------:R-:W-:Y:S04]  /*7670*/  FADD R87, R143, -12583039 ;  /* 0xcb40007f8f577421 */ /* 0x000fe80000000000 */
[C---:B------:R-:W-:Y:S04]  /*7680*/  FFMA R87, R24.reuse, -1.4426950216293334961, -R87 ;  /* 0xbfb8aa3b18577823 */ /* 0x040fe80000000857 */
[----:B------:R-:W-:Y:S01]  /*7690*/  FFMA R87, R24, -1.925963033500011079e-08, R87 ;  /* 0xb2a5706018577823 */ /* 0x000fe20000000057 */
[----:B------:R-:W-:Y:S03]  /*76a0*/  FFMA.SAT R88, R25, -R177, 0.5 ;  /* 0x3f00000019587423 */ /* 0x000fe600000028b1 */
[----:B------:R3:W5:Y:S01]  /*76b0*/  MUFU.EX2 R202, R87 ;  /* 0x0000005700ca7308 */ /* 0x0007620000000800 */
[----:B------:R-:W-:Y:S01]  /*76c0*/  FFMA.RM R142, R88, R169, 12582913 ;  /* 0x4b400001588e7423 */ /* 0x000fe200000040a9 */
[----:B----4-:R-:W-:Y:S03]  /*76d0*/  SHF.L.U32 R86, R159, 0x17, RZ ;  /* 0x000000179f567819 */ /* 0x010fe600000006ff */
        /* <DEDUP_REMOVED lines=24> */
[C---:B------:R-:W-:Y:S03]  /*7860*/  FFMA.SAT R92, R29.reuse, -R177, 0.5 ;  /* 0x3f0000001d5c7423 */ /* 0x040fe600000028b1 */
[----:B------:R3:W5:Y:S01]  /*7870*/  MUFU.EX2 R206, R91 ;  /* 0x0000005b00ce7308 */ /* 0x0007620000000800 */
[----:B------:R-:W-:Y:S01]  /*7880*/  FFMA.RM R138, R92, R169, 12582913 ;  /* 0x4b4000015c8a7423 */ /* 0x000fe200000040a9 */
[----:B----4-:R-:W-:Y:S03]  /*7890*/  SHF.L.U32 R90, R154, 0x17, RZ ;  /* 0x000000179a5a7819 */ /* 0x010fe600000006ff */
[----:B------:R-:W-:Y:S04]  /*78a0*/  FADD R92, R138, -12583039 ;  /* 0xcb40007f8a5c7421 */ /* 0x000fe80000000000 */
[C---:B------:R-:W-:Y:S04]  /*78b0*/  FFMA R92, R29.reuse, -1.4426950216293334961, -R92 ;  /* 0xbfb8aa3b1d5c7823 */ /* 0x040fe8000000085c */
[----:B------:R-:W-:Y:S01]  /*78c0*/  FFMA R92, R29, -1.925963033500011079e-08, R92 ;  /* 0xb2a570601d5c7823 */ /* 0x000fe2000000005c */
[C---:B------:R-:W-:Y:S03]  /*78d0*/  FFMA.SAT R93, R30.reuse, -R177, 0.5 ;  /* 0x3f0000001e5d7423 */ /* 0x040fe600000028b1 */
        /* <DEDUP_REMOVED lines=31> */
[C---:B------:R-:W-:Y:S01]  /*7ad0*/  FADD R97, R133.reuse, -12583039 ;  /* 0xcb40007f85617421 */ /* 0x040fe20000000000 */
[----:B------:R-:W-:Y:S03]  /*7ae0*/  SHF.L.U32 R133, R133, 0x17, RZ ;  /* 0x0000001785857819 */ /* 0x000fe600000006ff */
[C---:B------:R-:W-:Y:S04]  /*7af0*/  FFMA R97, R34.reuse, -1.4426950216293334961, -R97 ;  /* 0xbfb8aa3b22617823 */ /* 0x040fe80000000861 */
[----:B------:R-:W-:Y:S01]  /*7b00*/  FFMA R97, R34, -1.925963033500011079e-08, R97 ;  /* 0xb2a5706022617823 */ /* 0x000fe20000000061 */
[C---:B------:R-:W-:Y:S03]  /*7b10*/  FFMA.SAT R98, R39.reuse, -R177, 0.5 ;  /* 0x3f00000027627423 */ /* 0x040fe600000028b1 */
[----:B------:R-:W3:Y:S01]  /*7b20*/  MUFU.EX2 R212, R97 ;  /* 0x0000006100d47308 */ /* 0x000ee20000000800 */
[----:B------:R-:W-:Y:S01]  /*7b30*/  FFMA.RM R106, R98, R169, 12582913 ;  /* 0x4b400001626a7423 */ /* 0x000fe200000040a9 */
[----:B----4-:R-:W-:Y:S03]  /*7b40*/  SHF.L.U32 R96, R144, 0x17, RZ ;  /* 0x0000001790607819 */ /* 0x010fe600000006ff */
[C---:B------:R-:W-:Y:S01]  /*7b50*/  FADD R98, R106.reuse, -12583039 ;  /* 0xcb40007f6a627421 */ /* 0x040fe20000000000 */
[----:B------:R-:W-:Y:S03]  /*7b60*/  SHF.L.U32 R106, R106, 0x17, RZ ;  /* 0x000000176a6a7819 */ /* 0x000fe600000006ff */
[C---:B------:R-:W-:Y:S04]  /*7b70*/  FFMA R98, R39.reuse, -1.4426950216293334961, -R98 ;  /* 0xbfb8aa3b27627823 */ /* 0x040fe80000000862 */
[----:B------:R-:W-:Y:S01]  /*7b80*/  FFMA R98, R39, -1.925963033500011079e-08, R98 ;  /* 0xb2a5706027627823 */ /* 0x000fe20000000062 */
[----:B------:R-:W-:Y:S03]  /*7b90*/  FFMA.SAT R99, R36, -R177, 0.5 ;  /* 0x3f00000024637423 */ /* 0x000fe600000028b1 */
[----:B------:R4:W3:Y:S01]  /*7ba0*/  MUFU.EX2 R213, R98 ;  /* 0x0000006200d57308 */ /* 0x0008e20000000800 */
[----:B------:R-:W-:Y:S04]  /*7bb0*/  FFMA.RM R132, R99, R169, 12582913 ;  /* 0x4b40000163847423 */ /* 0x000fe800000040a9 */
[C---:B------:R-:W-:Y:S01]  /*7bc0*/  FADD R99, R132.reuse, -12583039 ;  /* 0xcb40007f84637421 */ /* 0x040fe20000000000 */
[----:B------:R-:W-:Y:S03]  /*7bd0*/  SHF.L.U32 R132, R132, 0x17, RZ ;  /* 0x0000001784847819 */ /* 0x000fe600000006ff */
[C---:B------:R-:W-:Y:S04]  /*7be0*/  FFMA R99, R36.reuse, -1.4426950216293334961, -R99 ;  /* 0xbfb8aa3b24637823 */ /* 0x040fe80000000863 */
[----:B------:R-:W-:Y:S01]  /*7bf0*/  FFMA R99, R36, -1.925963033500011079e-08, R99 ;  /* 0xb2a5706024637823 */ /* 0x000fe20000000063 */
[----:B------:R-:W-:Y:S03]  /*7c00*/  FFMA.SAT R100, R37, -R177, 0.5 ;  /* 0x3f00000025647423 */ /* 0x000fe600000028b1 */
[----:B------:R1:W3:Y:S01]  /*7c10*/  MUFU.EX2 R214, R99 ;  /* 0x0000006300d67308 */ /* 0x0002e20000000800 */
        /* <DEDUP_REMOVED lines=8> */
[----:B------:R-:W-:Y:S01]  /*7ca0*/  FFMA.RM R108, R101, R169, 12582913 ;  /* 0x4b400001656c7423 */ /* 0x000fe200000040a9 */
[----:B-1----:R-:W-:Y:S03]  /*7cb0*/  SHF.L.U32 R99, R142, 0x17, RZ ;  /* 0x000000178e637819 */ /* 0x002fe600000006ff */
        /* <DEDUP_REMOVED lines=8> */
[----:B------:R-:W-:Y:S04]  /*7d40*/  FADD R102, R107, -12583039 ;  /* 0xcb40007f6b667421 */ /* 0x000fe80000000000 */
[C---:B------:R-:W-:Y:S04]  /*7d50*/  FFMA R102, R43.reuse, -1.4426950216293334961, -R102 ;  /* 0xbfb8aa3b2b667823 */ /* 0x040fe80000000866 */
[----:B------:R-:W-:Y:S01]  /*7d60*/  FFMA R102, R43, -1.925963033500011079e-08, R102 ;  /* 0xb2a570602b667823 */ /* 0x000fe20000000066 */
[C---:B------:R-:W-:Y:S03]  /*7d70*/  FFMA.SAT R103, R40.reuse, -R177, 0.5 ;  /* 0x3f00000028677423 */ /* 0x040fe600000028b1 */
[----:B------:R4:W3:Y:S01]  /*7d80*/  MUFU.EX2 R217, R102 ;  /* 0x0000006600d97308 */ /* 0x0008e20000000800 */
[----:B------:R-:W-:Y:S01]  /*7d90*/  FFMA.RM R109, R103, R169, 12582913 ;  /* 0x4b400001676d7423 */ /* 0x000fe200000040a9 */
[----:B-1----:R-:W-:Y:S03]  /*7da0*/  SHF.L.U32 R101, R139, 0x17, RZ ;  /* 0x000000178b657819 */ /* 0x002fe600000006ff */
[----:B------:R-:W-:Y:S04]  /*7db0*/  FADD R103, R109, -12583039 ;  /* 0xcb40007f6d677421 */ /* 0x000fe80000000000 */
[C---:B------:R-:W-:Y:S04]  /*7dc0*/  FFMA R103, R40.reuse, -1.4426950216293334961, -R103 ;  /* 0xbfb8aa3b28677823 */ /* 0x040fe80000000867 */
[----:B------:R-:W-:Y:S01]  /*7dd0*/  FFMA R103, R40, -1.925963033500011079e-08, R103 ;  /* 0xb2a5706028677823 */ /* 0x000fe20000000067 */
[C---:B------:R-:W-:Y:S03]  /*7de0*/  FFMA.SAT R104, R41.reuse, -R177, 0.5 ;  /* 0x3f00000029687423 */ /* 0x040fe600000028b1 */
        /* <DEDUP_REMOVED lines=22> */
[----:B------:R-:W-:Y:S04]  /*7f50*/  FFMA.SAT R64, R44, -R177, 0.5 ;  /* 0x3f0000002c407423 */ /* 0x000fe800000028b1 */
[----:B------:R-:W-:Y:S04]  /*7f60*/  FFMA.RM R111, R64, R169, 12582913 ;  /* 0x4b400001406f7423 */ /* 0x000fe800000040a9 */
        /* <DEDUP_REMOVED lines=15> */
[C---:B------:R-:W-:Y:S01]  /*8060*/  FADD R68, R117.reuse, -12583039 ;  /* 0xcb40007f75447421 */ /* 0x040fe20000000000 */
[----:B------:R-:W-:Y:S03]  /*8070*/  SHF.L.U32 R117, R117, 0x17, RZ ;  /* 0x0000001775757819 */ /* 0x000fe600000006ff */
        /* <DEDUP_REMOVED lines=10> */
[----:B------:R-:W-:Y:S04]  /*8120*/  FADD R70, R115, -12583039 ;  /* 0xcb40007f73467421 */ /* 0x000fe80000000000 */
[C---:B------:R-:W-:Y:S04]  /*8130*/  FFMA R70, R49.reuse, -1.4426950216293334961, -R70 ;  /* 0xbfb8aa3b31467823 */ /* 0x040fe80000000846 */
[----:B------:R-:W-:Y:S01]  /*8140*/  FFMA R70, R49, -1.925963033500011079e-08, R70 ;  /* 0xb2a5706031467823 */ /* 0x000fe20000000046 */
[----:B------:R-:W-:Y:S03]  /*8150*/  FFMA.SAT R71, R50, -R177, 0.5 ;  /* 0x3f00000032477423 */ /* 0x000fe600000028b1 */
[----:B------:R-:W-:Y:S01]  /*8160*/  MUFU.EX2 R160, R70 ;  /* 0x0000004600a07308 */ /* 0x000fe20000000800 */
[----:B------:R-:W-:Y:S04]  /*8170*/  FFMA.RM R128, R71, R169, 12582913 ;  /* 0x4b40000147807423 */ /* 0x000fe800000040a9 */
[C---:B------:R-:W-:Y:S01]  /*8180*/  FADD R71, R128.reuse, -12583039 ;  /* 0xcb40007f80477421 */ /* 0x040fe20000000000 */
[----:B------:R-:W-:Y:S03]  /*8190*/  SHF.L.U32 R128, R128, 0x17, RZ ;  /* 0x0000001780807819 */ /* 0x000fe600000006ff */
[C---:B------:R-:W-:Y:S04]  /*81a0*/  FFMA R71, R50.reuse, -1.4426950216293334961, -R71 ;  /* 0xbfb8aa3b32477823 */ /* 0x040fe80000000847 */
[----:B------:R-:W-:Y:S01]  /*81b0*/  FFMA R71, R50, -1.925963033500011079e-08, R71 ;  /* 0xb2a5706032477823 */ /* 0x000fe20000000047 */
[C---:B------:R-:W-:Y:S03]  /*81c0*/  FFMA.SAT R72, R55.reuse, -R177, 0.5 ;  /* 0x3f00000037487423 */ /* 0x040fe600000028b1 */
        /* <DEDUP_REMOVED lines=46> */
[C---:B------:R-:W-:Y:S04]  /*84b0*/  FFMA.SAT R79, R58.reuse, -R177, 0.5 ;  /* 0x3f0000003a4f7423 */ /* 0x040fe800000028b1 */
        /* <DEDUP_REMOVED lines=15> */
[C---:B------:R-:W-:Y:S04]  /*85b0*/  FFMA.SAT R82, R61.reuse, -R177, 0.5 ;  /* 0x3f0000003d527423 */ /* 0x040fe800000028b1 */
        /* <DEDUP_REMOVED lines=9> */
[----:B-1----:R-:W-:Y:S02]  /*8650*/  FFMA.SAT R2, R67, -R177, 0.5 ;  /* 0x3f00000043027423 */ /* 0x002fe400000028b1 */
[----:B------:R1:W4:Y:S02]  /*8660*/  MUFU.EX2 R177, R3 ;  /* 0x0000000300b17308 */ /* 0x0003240000000800 */
[----:B------:R-:W-:Y:S04]  /*8670*/  FFMA.RM R169, R2, R169, 12582913 ;  /* 0x4b40000102a97423 */ /* 0x000fe800000040a9 */
[----:B------:R-:W-:Y:S04]  /*8680*/  FADD R2, R169, -12583039 ;  /* 0xcb40007fa9027421 */ /* 0x000fe80000000000 */
[C---:B------:R-:W-:Y:S04]  /*8690*/  FFMA R2, R67.reuse, -1.4426950216293334961, -R2 ;  /* 0xbfb8aa3b43027823 */ /* 0x040fe80000000802 */
[----:B------:R-:W-:Y:S01]  /*86a0*/  FFMA R2, R67, -1.925963033500011079e-08, R2 ;  /* 0xb2a5706043027823 */ /* 0x000fe20000000002 */
[----:B-1----:R-:W-:Y:S02]  /*86b0*/  SHF.L.U32 R3, R168, 0x17, RZ ;  /* 0x00000017a8037819 */ /* 0x002fe400000006ff */
[----:B------:R1:W4:Y:S03]  /*86c0*/  MUFU.EX2 R168, R64 ;  /* 0x0000004000a87308 */ /* 0x0003260000000800 */
[----:B------:R-:W-:Y:S07]  /*86d0*/  FFMA R3, R178, R3, 1 ;  /* 0x3f800000b2037423 */ /* 0x000fee0000000003 */
[----:B------:R5:W-:Y:S01]  /*86e0*/  MUFU.EX2 R178, R66 ;  /* 0x0000004200b27308 */ /* 0x000be20000000800 */
[----:B-1----:R-:W-:Y:S09]  /*86f0*/  SHF.L.U32 R64, R167, 0x17, RZ ;  /* 0x00000017a7407819 */ /* 0x002ff200000006ff */
[----:B------:R1:W4:Y:S01]  /*8700*/  MUFU.EX2 R167, R65 ;  /* 0x0000004100a77308 */ /* 0x0003220000000800 */
[----:B------:R-:W-:Y:S01]  /*8710*/  FFMA R64, R179, R64, 1 ;  /* 0x3f800000b3407423 */ /* 0x000fe20000000040 */
[----:B-----5:R-:W-:Y:S08]  /*8720*/  IADD3 R66, PT, PT, R3, 0x1800000, RZ ;  /* 0x0180000003427810 */ /* 0x020ff00007ffe0ff */
[----:B------:R5:W4:Y:S01]  /*8730*/  MUFU.EX2 R179, R68 ;  /* 0x0000004400b37308 */ /* 0x000b220000000800 */
[----:B-1----:R-:W-:Y:S04]  /*8740*/  @!P1 IADD3 R65, PT, PT, R170, 0x1, RZ ;  /* 0x00000001aa419810 */ /* 0x002fe80007ffe0ff */
[C---:B------:R-:W-:Y:S04]  /*8750*/  @!P1 ISETP.NE.AND P0, PT, R65.reuse, 0x2, PT ;  /* 0x000000024100980c */ /* 0x040fe80003f05270 */
[----:B------:R-:W-:Y:S02]  /*8760*/  @!P1 SEL R170, R65, RZ, P0 ;  /* 0x000000ff41aa9207 */ /* 0x000fe40000000000 */
[----:B------:R-:W-:Y:S02]  /*8770*/  @!P1 SEL R65, RZ, 0x1, P0 ;  /* 0x00000001ff419807 */ /* 0x000fe40000000000 */
[----:B-----5:R-:W-:Y:S02]  /*8780*/  LOP3.LUT R68, R66, 0x7f800000, RZ, 0xc0, !PT ;  /* 0x7f80000042447812 */ /* 0x020fe400078ec0ff */
[----:B--2---:R-:W-:Y:S02]  /*8790*/  @!P1 LOP3.LUT R84, R84, R65, RZ, 0x3c, !PT ;  /* 0x0000004154549212 */ /* 0x004fe400078e3cff */
[----:B------:R-:W-:Y:S02]  /*87a0*/  SHF.L.U32 R66, R165, 0x17, RZ ;  /* 0x00000017a5427819 */ /* 0x000fe400000006ff */
[----:B------:R1:W2:Y:S01]  /*87b0*/  MUFU.EX2 R165, R69 ;  /* 0x0000004500a57308 */ /* 0x0002a20000000800 */
[----:B------:R5:W-:Y:S01]  /*87c0*/  @!P1 STL [R1+0x1c], R84 ;  /* 0x00001c5401009387 */ /* 0x000be20000100800 */
[----:B------:R-:W-:Y:S02]  /*87d0*/  SHF.L.U32 R65, R166, 0x17, RZ ;  /* 0x00000017a6417819 */ /* 0x000fe400000006ff */
[----:B------:R-:W-:Y:S02]  /*87e0*/  ISETP.GT.U32.AND P0, PT, R68, 0x1ffffff, PT ;  /* 0x01ffffff4400780c */ /* 0x000fe40003f04070 */
[----:B------:R-:W-:Y:S01]  /*87f0*/  SHF.L.U32 R68, R164, 0x17, RZ ;  /* 0x00000017a4447819 */ /* 0x000fe200000006ff */
[----:B------:R-:W-:Y:S01]  /*8800*/  FFMA R65, R180, R65, 1 ;  /* 0x3f800000b4417423 */ /* 0x000fe20000000041 */
[----:B------:R-:W-:Y:S03]  /*8810*/  FFMA R66, R181, R66, 1 ;  /* 0x3f800000b5427423 */ /* 0x000fe60000000042 */
[----:B------:R-:W-:Y:S01]  /*8820*/  FFMA R68, R182, R68, 1 ;  /* 0x3f800000b6447423 */ /* 0x000fe20000000044 */
[----:B-1----:R-:W-:Y:S05]  /*8830*/  SHF.L.U32 R69, R163, 0x17, RZ ;  /* 0x00000017a3457819 */ /* 0x002fea00000006ff */
[----:B------:R-:W-:Y:S01]  /*8840*/  FFMA R69, R183, R69, 1 ;  /* 0x3f800000b7457423 */ /* 0x000fe20000000045 */
[----:B-----5:R-:W-:Y:S05]  /*8850*/  SHF.L.U32 R84, R162, 0x17, RZ ;  /* 0x00000017a2547819 */ /* 0x020fea00000006ff */
[----:B------:R-:W-:Y:S01]  /*8860*/  FFMA R70, R184, R84, 1 ;  /* 0x3f800000b8467423 */ /* 0x000fe20000000054 */
[----:B------:R-:W-:Y:S01]  /*8870*/  FFMA R84, R185, R85, 1 ;  /* 0x3f800000b9547423 */ /* 0x000fe20000000055 */
[----:B------:R-:W-:Y:S05]  /*8880*/  SHF.L.U32 R85, R161, 0x17, RZ ;  /* 0x00000017a1557819 */ /* 0x000fea00000006ff */
[----:B------:R-:W-:Y:S01]  /*8890*/  FFMA R71, R186, R85, 1 ;  /* 0x3f800000ba477423 */ /* 0x000fe20000000055 */
[----:B------:R-:W-:Y:S01]  /*88a0*/  FFMA R85, R187, R86, 1 ;  /* 0x3f800000bb557423 */ /* 0x000fe20000000056 */
[----:B------:R-:W-:Y:S01]  /*88b0*/  FFMA R86, R188, R87, 1 ;  /* 0x3f800000bc567423 */ /* 0x000fe20000000057 */
[----:B------:R-:W-:Y:S01]  /*88c0*/  FFMA R87, R189, R88, 1 ;  /* 0x3f800000bd577423 */ /* 0x000fe20000000058 */
[----:B------:R-:W-:Y:S01]  /*88d0*/  SHF.L.U32 R88, R155, 0x17, RZ ;  /* 0x000000179b587819 */ /* 0x000fe200000006ff */
[----:B------:R-:W-:Y:S04]  /*88e0*/  FFMA R72, R190, R89, 1 ;  /* 0x3f800000be487423 */ /* 0x000fe80000000059 */
[----:B------:R-:W-:Y:S01]  /*88f0*/  FFMA R88, R191, R88, 1 ;  /* 0x3f800000bf587423 */ /* 0x000fe20000000058 */
[----:B------:R-:W-:Y:S01]  /*8900*/  FFMA R89, R192, R90, 1 ;  /* 0x3f800000c0597423 */ /* 0x000fe2000000005a */
[----:B------:R-:W-:Y:S01]  /*8910*/  FFMA R90, R193, R91, 1 ;  /* 0x3f800000c15a7423 */ /* 0x000fe2000000005b */
[----:B------:R-:W-:Y:S01]  /*8920*/  FFMA R73, R194, R92, 1 ;  /* 0x3f800000c2497423 */ /* 0x000fe2000000005c */
[----:B------:R-:W-:Y:S01]  /*8930*/  SHF.L.U32 R92, R149, 0x17, RZ ;  /* 0x00000017955c7819 */ /* 0x000fe200000006ff */
[----:B------:R-:W-:Y:S01]  /*8940*/  FFMA R91, R195, R93, 1 ;  /* 0x3f800000c35b7423 */ /* 0x000fe2000000005d */
[----:B------:R-:W-:Y:S03]  /*8950*/  SHF.L.U32 R93, R148, 0x17, RZ ;  /* 0x00000017945d7819 */ /* 0x000fe600000006ff */
[----:B------:R-:W-:Y:S02]  /*8960*/  FFMA R92, R196, R92, 1 ;  /* 0x3f800000c45c7423 */ /* 0x000fe4000000005c */
[----:B------:R-:W-:Y:S01]  /*8970*/  FFMA R74, R197, R93, 1 ;  /* 0x3f800000c54a7423 */ /* 0x000fe2000000005d */
        /* <DEDUP_REMOVED lines=13> */
[----:B------:R-:W-:Y:S01]  /*8a50*/  FFMA R102, R209, R104, 1 ;  /* 0x3f800000d1667423 */ /* 0x000fe20000000068 */
[----:B------:R-:W-:Y:S02]  /*8a60*/  SHF.L.U32 R104, R134, 0x17, RZ ;  /* 0x0000001786687819 */ /* 0x000fe400000006ff */
[----:B------:R1:W5:Y:S01]  /*8a70*/  MUFU.EX2 R134, R78 ;  /* 0x0000004e00867308 */ /* 0x0003620000000800 */
[----:B------:R-:W-:Y:S05]  /*8a80*/  SHF.L.U32 R103, R135, 0x17, RZ ;  /* 0x0000001787677819 */ /* 0x000fea00000006ff */
[----:B------:R-:W-:Y:S04]  /*8a90*/  FFMA R103, R210, R103, 1 ;  /* 0x3f800000d2677423 */ /* 0x000fe80000000067 */
[----:B------:R4:W5:Y:S01]  /*8aa0*/  MUFU.EX2 R135, R79 ;  /* 0x0000004f00877308 */ /* 0x0009620000000800 */
[----:B-1----:R-:W-:Y:S01]  /*8ab0*/  FFMA R78, R211, R104, 1 ;  /* 0x3f800000d34e7423 */ /* 0x002fe20000000068 */
[----:B---3--:R-:W-:Y:S01]  /*8ac0*/  FFMA R104, R212, R133, 1 ;  /* 0x3f800000d4687423 */ /* 0x008fe20000000085 */
[----:B------:R-:W-:Y:S01]  /*8ad0*/  FFMA R106, R213, R106, 1 ;  /* 0x3f800000d56a7423 */ /* 0x000fe2000000006a */
[----:B------:R-:W-:Y:S01]  /*8ae0*/  SHF.L.U32 R133, R107, 0x17, RZ ;  /* 0x000000176b857819 */ /* 0x000fe200000006ff */
[----:B----4-:R-:W-:Y:S01]  /*8af0*/  FFMA R79, R214, R132, 1 ;  /* 0x3f800000d64f7423 */ /* 0x010fe20000000084 */
[----:B------:R-:W-:Y:S04]  /*8b00*/  FFMA R107, R215, R131, 1 ;  /* 0x3f800000d76b7423 */ /* 0x000fe80000000083 */
[----:B------:R1:W3:Y:S01]  /*8b10*/  MUFU.EX2 R132, R80 ;  /* 0x0000005000847308 */ /* 0x0002e20000000800 */
[----:B------:R-:W-:Y:S01]  /*8b20*/  SHF.L.U32 R131, R109, 0x17, RZ ;  /* 0x000000176d837819 */ /* 0x000fe200000006ff */
[----:B------:R-:W-:Y:S01]  /*8b30*/  FFMA R108, R216, R108, 1 ;  /* 0x3f800000d86c7423 */ /* 0x000fe2000000006c */
[----:B------:R-:W-:Y:S07]  /*8b40*/  FFMA R109, R217, R133, 1 ;  /* 0x3f800000d96d7423 */ /* 0x000fee0000000085 */
[----:B------:R-:W-:Y:S01]  /*8b50*/  MUFU.EX2 R133, R83 ;  /* 0x0000005300857308 */ /* 0x000fe20000000800 */
[----:B-1----:R-:W-:Y:S01]  /*8b60*/  FFMA R80, R218, R131, 1 ;  /* 0x3f800000da507423 */ /* 0x002fe20000000083 */
[----:B------:R-:W-:Y:S01]  /*8b70*/  SHF.L.U32 R131, R110, 0x17, RZ ;  /* 0x000000176e837819 */ /* 0x000fe200000006ff */
[----:B------:R-:W-:Y:S01]  /*8b80*/  FFMA R110, R219, R130, 1 ;  /* 0x3f800000db6e7423 */ /* 0x000fe20000000082 */
[----:B------:R-:W-:Y:S01]  /*8b90*/  SHF.L.U32 R130, R111, 0x17, RZ ;  /* 0x000000176f827819 */ /* 0x000fe200000006ff */
[----:B------:R-:W-:Y:S01]  /*8ba0*/  FFMA R111, R220, R129, 1 ;  /* 0x3f800000dc6f7423 */ /* 0x000fe20000000081 */
[----:B------:R-:W-:Y:S01]  /*8bb0*/  SHF.L.U32 R129, R113, 0x17, RZ ;  /* 0x0000001771817819 */ /* 0x000fe200000006ff */
[----:B------:R-:W-:Y:S03]  /*8bc0*/  FFMA R113, R177, R131, 1 ;  /* 0x3f800000b1717423 */ /* 0x000fe60000000083 */
[----:B------:R1:W4:Y:S02]  /*8bd0*/  MUFU.EX2 R131, R81 ;  /* 0x0000005100837308 */ /* 0x0003240000000800 */
[----:B-1----:R-:W-:Y:S01]  /*8be0*/  FFMA R81, R168, R130, 1 ;  /* 0x3f800000a8517423 */ /* 0x002fe20000000082 */
[----:B------:R-:W-:Y:S01]  /*8bf0*/  SHF.L.U32 R130, R114, 0x17, RZ ;  /* 0x0000001772827819 */ /* 0x000fe200000006ff */
[----:B------:R-:W-:Y:S01]  /*8c00*/  FFMA R114, R167, R129, 1 ;  /* 0x3f800000a7727423 */ /* 0x000fe20000000081 */
[----:B------:R-:W-:Y:S03]  /*8c10*/  SHF.L.U32 R129, R115, 0x17, RZ ;  /* 0x0000001773817819 */ /* 0x000fe600000006ff */
[----:B------:R-:W-:Y:S02]  /*8c20*/  FFMA R115, R178, R130, 1 ;  /* 0x3f800000b2737423 */ /* 0x000fe40000000082 */
[----:B------:R1:W4:Y:S02]  /*8c30*/  MUFU.EX2 R130, R82 ;  /* 0x0000005200827308 */ /* 0x0003240000000800 */
[----:B-1----:R-:W-:Y:S01]  /*8c40*/  FFMA R82, R179, R117, 1 ;  /* 0x3f800000b3527423 */ /* 0x002fe20000000075 */
[----:B--2---:R-:W-:Y:S01]  /*8c50*/  FFMA R116, R165, R116, 1 ;  /* 0x3f800000a5747423 */ /* 0x004fe20000000074 */
[----:B------:R-:W-:Y:S01]  /*8c60*/  FFMA R117, R160, R129, 1 ;  /* 0x3f800000a0757423 */ /* 0x000fe20000000081 */
[----:B------:R-:W-:Y:S01]  /*8c70*/  SHF.L.U32 R129, R118, 0x17, RZ ;  /* 0x0000001776817819 */ /* 0x000fe200000006ff */
[----:B------:R-:W-:Y:S01]  /*8c80*/  FFMA R83, R157, R128, 1 ;  /* 0x3f8000009d537423 */ /* 0x000fe20000000080 */
[----:B------:R-:W-:Y:S01]  /*8c90*/  FFMA R118, R154, R120, 1 ;  /* 0x3f8000009a767423 */ /* 0x000fe20000000078 */
[----:B------:R-:W-:Y:S01]  /*8ca0*/  FFMA R119, R150, R119, 1 ;  /* 0x3f80000096777423 */ /* 0x000fe20000000077 */
[----:B------:R-:W-:Y:S01]  /*8cb0*/  SHF.L.U32 R128, R121, 0x17, RZ ;  /* 0x0000001779807819 */ /* 0x000fe200000006ff */
[----:B------:R-:W-:Y:S01]  /*8cc0*/  FFMA R120, R145, R129, 1 ;  /* 0x3f80000091787423 */ /* 0x000fe20000000081 */
[----:B------:R-:W-:Y:S01]  /*8cd0*/  FFMA R121, R142, R126, 1 ;  /* 0x3f8000008e797423 */ /* 0x000fe2000000007e */
[----:B------:R1:W2:Y:S02]  /*8ce0*/  MUFU.EX2 R129, R2 ;  /* 0x0000000200817308 */ /* 0x0002a40000000800 */
[----:B-1----:R-:W-:Y:S01]  /*8cf0*/  SHF.L.U32 R2, R122, 0x17, RZ ;  /* 0x000000177a027819 */ /* 0x002fe200000006ff */
[----:B------:R-:W-:Y:S01]  /*8d00*/  FFMA R122, R139, R125, 1 ;  /* 0x3f8000008b7a7423 */ /* 0x000fe2000000007d */
[----:B------:R-:W-:Y:S03]  /*8d10*/  FFMA R123, R136, R123, 1 ;  /* 0x3f800000887b7423 */ /* 0x000fe6000000007b */
[----:B-----5:R-:W-:Y:S01]  /*8d20*/  FFMA R125, R134, R2, 1 ;  /* 0x3f800000867d7423 */ /* 0x020fe20000000002 */
[----:B------:R-:W-:Y:S01]  /*8d30*/  SHF.L.U32 R2, R127, 0x17, RZ ;  /* 0x000000177f027819 */ /* 0x000fe200000006ff */
[----:B------:R-:W-:Y:S01]  /*8d40*/  FFMA R126, R135, R128, 1 ;  /* 0x3f800000877e7423 */ /* 0x000fe20000000080 */
[----:B------:R-:W-:Y:S02]  /*8d50*/  SHF.L.U32 R127, R112, 0x17, RZ ;  /* 0x00000017707f7819 */ /* 0x000fe400000006ff */
[----:B------:R-:W-:Y:S01]  /*8d60*/  SHF.L.U32 R128, R97, 0x17, RZ ;  /* 0x0000001761807819 */ /* 0x000fe200000006ff */
[----:B---3--:R-:W-:Y:S01]  /*8d70*/  FFMA R97, R132, R2, 1 ;  /* 0x3f80000084617423 */ /* 0x008fe20000000002 */
[----:B------:R-:W-:Y:S01]  /*8d80*/  SHF.L.U32 R134, R169, 0x17, RZ ;  /* 0x00000017a9867819 */ /* 0x000fe200000006ff */
[----:B----4-:R-:W-:Y:S01]  /*8d90*/  FFMA R112, R131, R124, 1 ;  /* 0x3f80000083707423 */ /* 0x010fe2000000007c */
[----:B------:R-:W-:Y:S01]  /*8da0*/  FFMA R124, R130, R127, 1 ;  /* 0x3f800000827c7423 */ /* 0x000fe2000000007f */
[----:B------:R-:W-:Y:S02]  /*8db0*/  FFMA R127, R133, R128, 1 ;  /* 0x3f800000857f7423 */ /* 0x000fe40000000080 */
[----:B--2---:R-:W-:Y:S01]  /*8dc0*/  FFMA R128, R129, R134, 1 ;  /* 0x3f80000081807423 */ /* 0x004fe20000000086 */
[----:B------:R-:W-:Y:S06]  /*8dd0*/  @P0 BRA `(.L_x_100) ;  /* 0x0000000000100947 */ /* 0x000fec0003800000 */
[----:B------:R-:W-:Y:S02]  /*8de0*/  MOV R2, 0x8e00 ;  /* 0x00008e0000027802 */ /* 0x000fe40000000f00 */
[----:B------:R-:W-:Y:S05]  /*8df0*/  CALL.REL.NOINC `($__internal_3_$__cuda_sm20_rcp_rn_f32_slowpath) ;  /* 0x00000058002c7944 */ /* 0x000fea0003c00000 */
[----:B------:R-:W-:Y:S01]  /*8e00*/  MOV R129, R130 ;  /* 0x0000008200817202 */ /* 0x000fe20000000f00 */
[----:B------:R-:W-:Y:S05]  /*8e10*/  BRA `(.L_x_101) ;  /* 0x0000000000107947 */ /* 0x000fea0003800000 */
.L_x_100:
[----:B------:R-:W1:Y:S02]  /*8e20*/  MUFU.RCP R2, R3 ;  /* 0x0000000300027308 */ /* 0x000e640000001000 */
[----:B-1----:R-:W-:Y:S04]  /*8e30*/  FFMA R3, R3, R2, -1 ;  /* 0xbf80000003037423 */ /* 0x002fe80000000002 */
[----:B------:R-:W-:Y:S04]  /*8e40*/  FADD.FTZ R3, -R3, -RZ ;  /* 0x800000ff03037221 */ /* 0x000fe80000010100 */
[----:B------:R-:W-:Y:S07]  /*8e50*/  FFMA R129, R2, R3, R2 ;  /* 0x0000000302817223 */ /* 0x000fee0000000002 */
.L_x_101:
[----:B------:R-:W-:Y:S05]  /*8e60*/  BSYNC.RECONVERGENT B1 ;  /* 0x0000000000017941 */ /* 0x000fea0003800200 */
.L_x_99:
[----:B------:R-:W-:Y:S01]  /*8e70*/  VIADD R2, R64, 0x1800000 ;  /* 0x0180000040027836 */ /* 0x000fe20000000000 */
[----:B------:R-:W-:Y:S04]  /*8e80*/  BSSY.RECONVERGENT B1, `(.L_x_102) ;  /* 0x000000e000017945 */ /* 0x000fe80003800200 */
[----:B------:R-:W-:Y:S04]  /*8e90*/  LOP3.LUT R2, R2, 0x7f800000, RZ, 0xc0, !PT ;  /* 0x7f80000002027812 */ /* 0x000fe800078ec0ff */
[----:B------:R-:W-:Y:S11]  /*8ea0*/  ISETP.GT.U32.AND P0, PT, R2, 0x1ffffff, PT ;  /* 0x01ffffff0200780c */ /* 0x000ff60003f04070 */
[----:B------:R-:W-:Y:S02]  /*8eb0*/  @!UPT UIADD3 URZ, UPT, UPT, URZ, URZ, URZ ;  /* 0x000000fffffff290 */ /* 0x000fe4000fffe0ff */
[----:B------:R-:W-:Y:S05]  /*8ec0*/  @P0 BRA `(.L_x_103) ;  /* 0x0000000000140947 */ /* 0x000fea0003800000 */
[----:B------:R-:W-:Y:S02]  /*8ed0*/  MOV R3, R64 ;  /* 0x0000004000037202 */ /* 0x000fe40000000f00 */
[----:B------:R-:W-:Y:S02]  /*8ee0*/  MOV R2, 0x8f00 ;  /* 0x00008f0000027802 */ /* 0x000fe40000000f00 */
[----:B------:R-:W-:Y:S05]  /*8ef0*/  CALL.REL.NOINC `($__internal_3_$__cuda_sm20_rcp_rn_f32_slowpath) ;  /* 0x0000005400ec7944 */ /* 0x000fea0003c00000 */
[----:B------:R-:W-:Y:S01]  /*8f00*/  MOV R64, R130 ;  /* 0x0000008200407202 */ /* 0x000fe20000000f00 */
[----:B------:R-:W-:Y:S05]  /*8f10*/  BRA `(.L_x_104) ;  /* 0x0000000000107947 */ /* 0x000fea0003800000 */
.L_x_103:
[----:B------:R-:W1:Y:S02]  /*8f20*/  MUFU.RCP R2, R64 ;  /* 0x0000004000027308 */ /* 0x000e640000001000 */
[----:B-1----:R-:W-:Y:S04]  /*8f30*/  FFMA R3, R64, R2, -1 ;  /* 0xbf80000040037423 */ /* 0x002fe80000000002 */
[----:B------:R-:W-:Y:S04]  /*8f40*/  FADD.FTZ R3, -R3, -RZ ;  /* 0x800000ff03037221 */ /* 0x000fe80000010100 */
[----:B------:R-:W-:Y:S07]  /*8f50*/  FFMA R64, R2, R3, R2 ;  /* 0x0000000302407223 */ /* 0x000fee0000000002 */
.L_x_104:
[----:B------:R-:W-:Y:S05]  /*8f60*/  BSYNC.RECONVERGENT B1 ;  /* 0x0000000000017941 */ /* 0x000fea0003800200 */
.L_x_102:
        /* <DEDUP_REMOVED lines=11> */
.L_x_106:
[----:B------:R-:W1:Y:S02]  /*9020*/  MUFU.RCP R2, R65 ;  /* 0x0000004100027308 */ /* 0x000e640000001000 */
[----:B-1----:R-:W-:Y:S04]  /*9030*/  FFMA R3, R65, R2, -1 ;  /* 0xbf80000041037423 */ /* 0x002fe80000000002 */
[----:B------:R-:W-:Y:S04]  /*9040*/  FADD.FTZ R3, -R3, -RZ ;  /* 0x800000ff03037221 */ /* 0x000fe80000010100 */
[----:B------:R-:W-:Y:S07]  /*9050*/  FFMA R65, R2, R3, R2 ;  /* 0x0000000302417223 */ /* 0x000fee0000000002 */
.L_x_107:
[----:B------:R-:W-:Y:S05]  /*9060*/  BSYNC.RECONVERGENT B1 ;  /* 0x0000000000017941 */ /* 0x000fea0003800200 */
.L_x_105:
        /* <DEDUP_REMOVED lines=11> */
.L_x_109:
[----:B------:R-:W1:Y:S02]  /*9120*/  MUFU.RCP R2, R66 ;  /* 0x0000004200027308 */ /* 0x000e640000001000 */
[----:B-1----:R-:W-:Y:S04]  /*9130*/  FFMA R3, R66, R2, -1 ;  /* 0xbf80000042037423 */ /* 0x002fe80000000002 */
[----:B------:R-:W-:Y:S04]  /*9140*/  FADD.FTZ R3, -R3, -RZ ;  /* 0x800000ff03037221 */ /* 0x000fe80000010100 */
[----:B------:R-:W-:Y:S07]  /*9150*/  FFMA R66, R2, R3, R2 ;  /* 0x0000000302427223 */ /* 0x000fee0000000002 */
.L_x_110:
[----:B------:R-:W-:Y:S05]  /*9160*/  BSYNC.RECONVERGENT B1 ;  /* 0x0000000000017941 */ /* 0x000fea0003800200 */
.L_x_108:
        /* <DEDUP_REMOVED lines=11> */
.L_x_112:
[----:B------:R-:W1:Y:S02]  /*9220*/  MUFU.RCP R2, R68 ;  /* 0x0000004400027308 */ /* 0x000e640000001000 */
[----:B-1----:R-:W-:Y:S04]  /*9230*/  FFMA R3, R68, R2, -1 ;  /* 0xbf80000044037423 */ /* 0x002fe80000000002 */
[----:B------:R-:W-:Y:S04]  /*9240*/  FADD.FTZ R3, -R3, -RZ ;  /* 0x800000ff03037221 */ /* 0x000fe80000010100 */
[----:B------:R-:W-:Y:S07]  /*9250*/  FFMA R68, R2, R3, R2 ;  /* 0x0000000302447223 */ /* 0x000fee0000000002 */
.L_x_113:
[----:B------:R-:W-:Y:S05]  /*9260*/  BSYNC.RECONVERGENT B1 ;  /* 0x0000000000017941 */ /* 0x000fea0003800200 */
.L_x_111:
        /* <DEDUP_REMOVED lines=11> */
.L_x_115:
[----:B------:R-:W1:Y:S02]  /*9320*/  MUFU.RCP R2, R69 ;  /* 0x0000004500027308 */ /* 0x000e640000001000 */
[----:B-1----:R-:W-:Y:S04]  /*9330*/  FFMA R3, R69, R2, -1 ;  /* 0xbf80000045037423 */ /* 0x002fe80000000002 */
[----:B------:R-:W-:Y:S04]  /*9340*/  FADD.FTZ R3, -R3, -RZ ;  /* 0x800000ff03037221 */ /* 0x000fe80000010100 */
[----:B------:R-:W-:Y:S07]  /*9350*/  FFMA R69, R2, R3, R2 ;  /* 0x0000000302457223 */ /* 0x000fee0000000002 */
.L_x_116:
[----:B------:R-:W-:Y:S05]  /*9360*/  BSYNC.RECONVERGENT B1 ;  /* 0x0000000000017941 */ /* 0x000fea0003800200 */
.L_x_114:
        /* <DEDUP_REMOVED lines=11> */
.L_x_118:
[----:B------:R-:W1:Y:S02]  /*9420*/  MUFU.RCP R2, R70 ;  /* 0x0000004600027308 */ /* 0x000e640000001000 */
[----:B-1----:R-:W-:Y:S04]  /*9430*/  FFMA R3, R70, R2, -1 ;  /* 0xbf80000046037423 */ /* 0x002fe80000000002 */
[----:B------:R-:W-:Y:S04]  /*9440*/  FADD.FTZ R3, -R3, -RZ ;  /* 0x800000ff03037221 */ /* 0x000fe80000010100 */
[----:B------:R-:W-:Y:S07]  /*9450*/  FFMA R70, R2, R3, R2 ;  /* 0x0000000302467223 */ /* 0x000fee0000000002 */
.L_x_119:
[----:B------:R-:W-:Y:S05]  /*9460*/  BSYNC.RECONVERGENT B1 ;  /* 0x0000000000017941 */ /* 0x000fea0003800200 */
.L_x_117:
        /* <DEDUP_REMOVED lines=11> */
.L_x_121:
[----:B------:R-:W1:Y:S02]  /*9520*/  MUFU.RCP R2, R84 ;  /* 0x0000005400027308 */ /* 0x000e640000001000 */
[----:B-1----:R-:W-:Y:S04]  /*9530*/  FFMA R3, R84, R2, -1 ;  /* 0xbf80000054037423 */ /* 0x002fe80000000002 */
[----:B------:R-:W-:Y:S04]  /*9540*/  FADD.FTZ R3, -R3, -RZ ;  /* 0x800000ff03037221 */ /* 0x000fe80000010100 */
[----:B------:R-:W-:Y:S07]  /*9550*/  FFMA R84, R2, R3, R2 ;  /* 0x0000000302547223 */ /* 0x000fee0000000002 */
.L_x_122:
[----:B------:R-:W-:Y:S05]  /*9560*/  BSYNC.RECONVERGENT B1 ;  /* 0x0000000000017941 */ /* 0x000fea0003800200 */
.L_x_120:
        /* <DEDUP_REMOVED lines=11> */
.L_x_124:
[----:B------:R-:W1:Y:S02]  /*9620*/  MUFU.RCP R2, R71 ;  /* 0x0000004700027308 */ /* 0x000e640000001000 */
[----:B-1----:R-:W-:Y:S04]  /*9630*/  FFMA R3, R71, R2, -1 ;  /* 0xbf80000047037423 */ /* 0x002fe80000000002 */
[----:B------:R-:W-:Y:S04]  /*9640*/  FADD.FTZ R3, -R3, -RZ ;  /* 0x800000ff03037221 */ /* 0x000fe80000010100 */
[----:B------:R-:W-:Y:S07]  /*9650*/  FFMA R71, R2, R3, R2 ;  /* 0x0000000302477223 */ /* 0x000fee0000000002 */
.L_x_125:
[----:B------:R-:W-:Y:S05]  /*9660*/  BSYNC.RECONVERGENT B1 ;  /* 0x0000000000017941 */ /* 0x000fea0003800200 */
.L_x_123:
        /* <DEDUP_REMOVED lines=11> */
.L_x_127:
[----:B------:R-:W1:Y:S02]  /*9720*/  MUFU.RCP R2, R85 ;  /* 0x0000005500027308 */ /* 0x000e640000001000 */
[----:B-1----:R-:W-:Y:S04]  /*9730*/  FFMA R3, R85, R2, -1 ;  /* 0xbf80000055037423 */ /* 0x002fe80000000002 */
[----:B------:R-:W-:Y:S04]  /*9740*/  FADD.FTZ R3, -R3, -RZ ;  /* 0x800000ff03037221 */ /* 0x000fe80000010100 */
[----:B------:R-:W-:Y:S07]  /*9750*/  FFMA R85, R2, R3, R2 ;  /* 0x0000000302557223 */ /* 0x000fee0000000002 */
.L_x_128:
[----:B------:R-:W-:Y:S05]  /*9760*/  BSYNC.RECONVERGENT B1 ;  /* 0x0000000000017941 */ /* 0x000fea0003800200 */
.L_x_126:
        /* <DEDUP_REMOVED lines=11> */
.L_x_130:
[----:B------:R-:W1:Y:S02]  /*9820*/  MUFU.RCP R2, R86 ;  /* 0x0000005600027308 */ /* 0x000e640000001000 */
[----:B-1----:R-:W-:Y:S04]  /*9830*/  FFMA R3, R86, R2, -1 ;  /* 0xbf80000056037423 */ /* 0x002fe80000000002 */
[----:B------:R-:W-:Y:S04]  /*9840*/  FADD.FTZ R3, -R3, -RZ ;  /* 0x800000ff03037221 */ /* 0x000fe80000010100 */
[----:B------:R-:W-:Y:S07]  /*9850*/  FFMA R86, R2, R3, R2 ;  /* 0x0000000302567223 */ /* 0x000fee0000000002 */
.L_x_131:
[----:B------:R-:W-:Y:S05]  /*9860*/  BSYNC.RECONVERGENT B1 ;  /* 0x0000000000017941 */ /* 0x000fea0003800200 */
.L_x_129:
        /* <DEDUP_REMOVED lines=11> */
.L_x_133:
[----:B------:R-:W1:Y:S02]  /*9920*/  MUFU.RCP R2, R87 ;  /* 0x0000005700027308 */ /* 0x000e640000001000 */
[----:B-1----:R-:W-:Y:S04]  /*9930*/  FFMA R3, R87, R2, -1 ;  /* 0xbf80000057037423 */ /* 0x002fe80000000002 */
[----:B------:R-:W-:Y:S04]  /*9940*/  FADD.FTZ R3, -R3, -RZ ;  /* 0x800000ff03037221 */ /* 0x000fe80000010100 */
[----:B------:R-:W-:Y:S07]  /*9950*/  FFMA R87, R2, R3, R2 ;  /* 0x0000000302577223 */ /* 0x000fee0000000002 */
.L_x_134:
[----:B------:R-:W-:Y:S05]  /*9960*/  BSYNC.RECONVERGENT B1 ;  /* 0x0000000000017941 */ /* 0x000fea0003800200 */
.L_x_132:
        /* <DEDUP_REMOVED lines=11> */
.L_x_136:
[----:B------:R-:W1:Y:S02]  /*9a20*/  MUFU.RCP R2, R72 ;  /* 0x0000004800027308 */ /* 0x000e640000001000 */
[----:B-1----:R-:W-:Y:S04]  /*9a30*/  FFMA R3, R72, R2, -1 ;  /* 0xbf80000048037423 */ /* 0x002fe80000000002 */
[----:B------:R-:W-:Y:S04]  /*9a40*/  FADD.FTZ R3, -R3, -RZ ;  /* 0x800000ff03037221 */ /* 0x000fe80000010100 */
[----:B------:R-:W-:Y:S07]  /*9a50*/  FFMA R72, R2, R3, R2 ;  /* 0x0000000302487223 */ /* 0x000fee0000000002 */
.L_x_137:
[----:B------:R-:W-:Y:S05]  /*9a60*/  BSYNC.RECONVERGENT B1 ;  /* 0x0000000000017941 */ /* 0x000fea0003800200 */
.L_x_135:
        /* <DEDUP_REMOVED lines=11> */
.L_x_139:
[----:B------:R-:W1:Y:S02]  /*9b20*/  MUFU.RCP R2, R88 ;  /* 0x0000005800027308 */ /* 0x000e640000001000 */
[----:B-1----:R-:W-:Y:S04]  /*9b30*/  FFMA R3, R88, R2, -1 ;  /* 0xbf80000058037423 */ /* 0x002fe80000000002 */
[----:B------:R-:W-:Y:S04]  /*9b40*/  FADD.FTZ R3, -R3, -RZ ;  /* 0x800000ff03037221 */ /* 0x000fe80000010100 */
[----:B------:R-:W-:Y:S07]  /*9b50*/  FFMA R88, R2, R3, R2 ;  /* 0x0000000302587223 */ /* 0x000fee0000000002 */
.L_x_140:
[----:B------:R-:W-:Y:S05]  /*9b60*/  BSYNC.RECONVERGENT B1 ;  /* 0x0000000000017941 */ /* 0x000fea0003800200 */
.L_x_138:
        /* <DEDUP_REMOVED lines=11> */
.L_x_142:
[----:B------:R-:W1:Y:S02]  /*9c20*/  MUFU.RCP R2, R89 ;  /* 0x0000005900027308 */ /* 0x000e640000001000 */
[----:B-1----:R-:W-:Y:S04]  /*9c30*/  FFMA R3, R89, R2, -1 ;  /* 0xbf80000059037423 */ /* 0x002fe80000000002 */
[----:B------:R-:W-:Y:S04]  /*9c40*/  FADD.FTZ R3, -R3, -RZ ;  /* 0x800000ff03037221 */ /* 0x000fe80000010100 */
[----:B------:R-:W-:Y:S07]  /*9c50*/  FFMA R89, R2, R3, R2 ;  /* 0x0000000302597223 */ /* 0x000fee0000000002 */
.L_x_143:
[----:B------:R-:W-:Y:S05]  /*9c60*/  BSYNC.RECONVERGENT B1 ;  /* 0x0000000000017941 */ /* 0x000fea0003800200 */
.L_x_141:
        /* <DEDUP_REMOVED lines=11> */
.L_x_145:
[----:B------:R-:W1:Y:S02]  /*9d20*/  MUFU.RCP R2, R90 ;  /* 0x0000005a00027308 */ /* 0x000e640000001000 */
[----:B-1----:R-:W-:Y:S04]  /*9d30*/  FFMA R3, R90, R2, -1 ;  /* 0xbf8000005a037423 */ /* 0x002fe80000000002 */
[----:B------:R-:W-:Y:S04]  /*9d40*/  FADD.FTZ R3, -R3, -RZ ;  /* 0x800000ff03037221 */ /* 0x000fe80000010100 */
[----:B------:R-:W-:Y:S07]  /*9d50*/  FFMA R90, R2, R3, R2 ;  /* 0x00000003025a7223 */ /* 0x000fee0000000002 */
.L_x_146:
[----:B------:R-:W-:Y:S05]  /*9d60*/  BSYNC.RECONVERGENT B1 ;  /* 0x0000000000017941 */ /* 0x000fea0003800200 */
.L_x_144:
        /* <DEDUP_REMOVED lines=11> */
.L_x_148:
[----:B------:R-:W1:Y:S02]  /*9e20*/  MUFU.RCP R2, R73 ;  /* 0x0000004900027308 */ /* 0x000e640000001000 */
[----:B-1----:R-:W-:Y:S04]  /*9e30*/  FFMA R3, R73, R2, -1 ;  /* 0xbf80000049037423 */ /* 0x002fe80000000002 */
[----:B------:R-:W-:Y:S04]  /*9e40*/  FADD.FTZ R3, -R3, -RZ ;  /* 0x800000ff03037221 */ /* 0x000fe80000010100 */
[----:B------:R-:W-:Y:S07]  /*9e50*/  FFMA R73, R2, R3, R2 ;  /* 0x0000000302497223 */ /* 0x000fee0000000002 */
.L_x_149:
[----:B------:R-:W-:Y:S05]  /*9e60*/  BSYNC.RECONVERGENT B1 ;  /* 0x0000000000017941 */ /* 0x000fea0003800200 */
.L_x_147:
        /* <DEDUP_REMOVED lines=11> */
.L_x_151:
[----:B------:R-:W1:Y:S02]  /*9f20*/  MUFU.RCP R2, R91 ;  /* 0x0000005b00027308 */ /* 0x000e640000001000 */
[----:B-1----:R-:W-:Y:S04]  /*9f30*/  FFMA R3, R91, R2, -1 ;  /* 0xbf8000005b037423 */ /* 0x002fe80000000002 */
[----:B------:R-:W-:Y:S04]  /*9f40*/  FADD.FTZ R3, -R3, -RZ ;  /* 0x800000ff03037221 */ /* 0x000fe80000010100 */
[----:B------:R-:W-:Y:S07]  /*9f50*/  FFMA R91, R2, R3, R2 ;  /* 0x00000003025b7223 */ /* 0x000fee0000000002 */
.L_x_152:
[----:B------:R-:W-:Y:S05]  /*9f60*/  BSYNC.RECONVERGENT B1 ;  /* 0x0000000000017941 */ /* 0x000fea0003800200 */
.L_x_150:
        /* <DEDUP_REMOVED lines=11> */
.L_x_154:
[----:B------:R-:W1:Y:S02]  /*a020*/  MUFU.RCP R2, R92 ;  /* 0x0000005c00027308 */ /* 0x000e640000001000 */
[----:B-1----:R-:W-:Y:S04]  /*a030*/  FFMA R3, R92, R2, -1 ;  /* 0xbf8000005c037423 */ /* 0x002fe80000000002 */
[----:B------:R-:W-:Y:S04]  /*a040*/  FADD.FTZ R3, -R3, -RZ ;  /* 0x800000ff03037221 */ /* 0x000fe80000010100 */
[----:B------:R-:W-:Y:S07]  /*a050*/  FFMA R92, R2, R3, R2 ;  /* 0x00000003025c7223 */ /* 0x000fee0000000002 */
.L_x_155:
[----:B------:R-:W-:Y:S05]  /*a060*/  BSYNC.RECONVERGENT B1 ;  /* 0x0000000000017941 */ /* 0x000fea0003800200 */
.L_x_153:
        /* <DEDUP_REMOVED lines=11> */
.L_x_157:
[----:B------:R-:W1:Y:S02]  /*a120*/  MUFU.RCP R2, R74 ;  /* 0x0000004a00027308 */ /* 0x000e640000001000 */
[----:B-1----:R-:W-:Y:S04]  /*a130*/  FFMA R3, R74, R2, -1 ;  /* 0xbf8000004a037423 */ /* 0x002fe80000000002 */
[----:B------:R-:W-:Y:S04]  /*a140*/  FADD.FTZ R3, -R3, -RZ ;  /* 0x800000ff03037221 */ /* 0x000fe80000010100 */
[----:B------:R-:W-:Y:S07]  /*a150*/  FFMA R74, R2, R3, R2 ;  /* 0x00000003024a7223 */ /* 0x000fee0000000002 */
.L_x_158:
[----:B------:R-:W-:Y:S05]  /*a160*/  BSYNC.RECONVERGENT B1 ;  /* 0x0000000000017941 */ /* 0x000fea0003800200 */
.L_x_156:
        /* <DEDUP_REMOVED lines=11> */
.L_x_160:
[----:B------:R-:W1:Y:S02]  /*a220*/  MUFU.RCP R2, R93 ;  /* 0x0000005d00027308 */ /* 0x000e640000001000 */
[----:B-1----:R-:W-:Y:S04]  /*a230*/  FFMA R3, R93, R2, -1 ;  /* 0xbf8000005d037423 */ /* 0x002fe80000000002 */
[----:B------:R-:W-:Y:S04]  /*a240*/  FADD.FTZ R3, -R3, -RZ ;  /* 0x800000ff03037221 */ /* 0x000fe80000010100 */
[----:B------:R-:W-:Y:S07]  /*a250*/  FFMA R93, R2, R3, R2 ;  /* 0x00000003025d7223 */ /* 0x000fee0000000002 */
.L_x_161:
[----:B------:R-:W-:Y:S05]  /*a260*/  BSYNC.RECONVERGENT B1 ;  /* 0x0000000000017941 */ /* 0x000fea0003800200 */
.L_x_159:
        /* <DEDUP_REMOVED lines=11> */
.L_x_163:
[----:B------:R-:W1:Y:S02]  /*a320*/  MUFU.RCP R2, R94 ;  /* 0x0000005e00027308 */ /* 0x000e640000001000 */
[----:B-1----:R-:W-:Y:S04]  /*a330*/  FFMA R3, R94, R2, -1 ;  /* 0xbf8000005e037423 */ /* 0x002fe80000000002 */
[----:B------:R-:W-:Y:S04]  /*a340*/  FADD.FTZ R3, -R3, -RZ ;  /* 0x800000ff03037221 */ /* 0x000fe80000010100 */
[----:B------:R-:W-:Y:S07]  /*a350*/  FFMA R94, R2, R3, R2 ;  /* 0x00000003025e7223 */ /* 0x000fee0000000002 */
.L_x_164:
[----:B------:R-:W-:Y:S05]  /*a360*/  BSYNC.RECONVERGENT B1 ;  /* 0x0000000000017941 */ /* 0x000fea0003800200 */
.L_x_162:
        /* <DEDUP_REMOVED lines=11> */
.L_x_166:
[----:B------:R-:W1:Y:S02]  /*a420*/  MUFU.RCP R2, R75 ;  /* 0x0000004b00027308 */ /* 0x000e640000001000 */
[----:B-1----:R-:W-:Y:S04]  /*a430*/  FFMA R3, R75, R2, -1 ;  /* 0xbf8000004b037423 */ /* 0x002fe80000000002 */
[----:B------:R-:W-:Y:S04]  /*a440*/  FADD.FTZ R3, -R3, -RZ ;  /* 0x800000ff03037221 */ /* 0x000fe80000010100 */
[----:B------:R-:W-:Y:S07]  /*a450*/  FFMA R75, R2, R3, R2 ;  /* 0x00000003024b7223 */ /* 0x000fee0000000002 */
.L_x_167:
[----:B------:R-:W-:Y:S05]  /*a460*/  BSYNC.RECONVERGENT B1 ;  /* 0x0000000000017941 */ /* 0x000fea0003800200 */
.L_x_165:
        /* <DEDUP_REMOVED lines=11> */
.L_x_169:
[----:B------:R-:W1:Y:S02]  /*a520*/  MUFU.RCP R2, R95 ;  /* 0x0000005f00027308 */ /* 0x000e640000001000 */
[----:B-1----:R-:W-:Y:S04]  /*a530*/  FFMA R3, R95, R2, -1 ;  /* 0xbf8000005f037423 */ /* 0x002fe80000000002 */
[----:B------:R-:W-:Y:S04]  /*a540*/  FADD.FTZ R3, -R3, -RZ ;  /* 0x800000ff03037221 */ /* 0x000fe80000010100 */
[----:B------:R-:W-:Y:S07]  /*a550*/  FFMA R95, R2, R3, R2 ;  /* 0x00000003025f7223 */ /* 0x000fee0000000002 */
.L_x_170:
[----:B------:R-:W-:Y:S05]  /*a560*/  BSYNC.RECONVERGENT B1 ;  /* 0x0000000000017941 */ /* 0x000fea0003800200 */
.L_x_168:
        /* <DEDUP_REMOVED lines=11> */
.L_x_172:
[----:B------:R-:W1:Y:S02]  /*a620*/  MUFU.RCP R2, R96 ;  /* 0x0000006000027308 */ /* 0x000e640000001000 */
[----:B-1----:R-:W-:Y:S04]  /*a630*/  FFMA R3, R96, R2, -1 ;  /* 0xbf80000060037423 */ /* 0x002fe80000000002 */
[----:B------:R-:W-:Y:S04]  /*a640*/  FADD.FTZ R3, -R3, -RZ ;  /* 0x800000ff03037221 */ /* 0x000fe80000010100 */
[----:B------:R-:W-:Y:S07]  /*a650*/  FFMA R96, R2, R3, R2 ;  /* 0x0000000302607223 */ /* 0x000fee0000000002 */
.L_x_173:
[----:B------:R-:W-:Y:S05]  /*a660*/  BSYNC.RECONVERGENT B1 ;  /* 0x0000000000017941 */ /* 0x000fea0003800200 */
.L_x_171:
        /* <DEDUP_REMOVED lines=11> */
.L_x_175:
[----:B------:R-:W1:Y:S02]  /*a720*/  MUFU.RCP R2, R98 ;  /* 0x0000006200027308 */ /* 0x000e640000001000 */
[----:B-1----:R-:W-:Y:S04]  /*a730*/  FFMA R3, R98, R2, -1 ;  /* 0xbf80000062037423 */ /* 0x002fe80000000002 */
[----:B------:R-:W-:Y:S04]  /*a740*/  FADD.FTZ R3, -R3, -RZ ;  /* 0x800000ff03037221 */ /* 0x000fe80000010100 */
[----:B------:R-:W-:Y:S07]  /*a750*/  FFMA R98, R2, R3, R2 ;  /* 0x0000000302627223 */ /* 0x000fee0000000002 */
.L_x_176:
[----:B------:R-:W-:Y:S05]  /*a760*/  BSYNC.RECONVERGENT B1 ;  /* 0x0000000000017941 */ /* 0x000fea0003800200 */
.L_x_174:
        /* <DEDUP_REMOVED lines=11> */
.L_x_178:
[----:B------:R-:W1:Y:S02]  /*a820*/  MUFU.RCP R2, R76 ;  /* 0x0000004c00027308 */ /* 0x000e640000001000 */
[----:B-1----:R-:W-:Y:S04]  /*a830*/  FFMA R3, R76, R2, -1 ;  /* 0xbf8000004c037423 */ /* 0x002fe80000000002 */
[----:B------:R-:W-:Y:S04]  /*a840*/  FADD.FTZ R3, -R3, -RZ ;  /* 0x800000ff03037221 */ /* 0x000fe80000010100 */
[----:B------:R-:W-:Y:S07]  /*a850*/  FFMA R76, R2, R3, R2 ;  /* 0x00000003024c7223 */ /* 0x000fee0000000002 */
.L_x_179:
[----:B------:R-:W-:Y:S05]  /*a860*/  BSYNC.RECONVERGENT B1 ;  /* 0x0000000000017941 */ /* 0x000fea0003800200 */
.L_x_177:
        /* <DEDUP_REMOVED lines=11> */
.L_x_181:
[----:B------:R-:W1:Y:S02]  /*a920*/  MUFU.RCP R2, R99 ;  /* 0x0000006300027308 */ /* 0x000e640000001000 */
[----:B-1----:R-:W-:Y:S04]  /*a930*/  FFMA R3, R99, R2, -1 ;  /* 0xbf80000063037423 */ /* 0x002fe80000000002 */
[----:B------:R-:W-:Y:S04]  /*a940*/  FADD.FTZ R3, -R3, -RZ ;  /* 0x800000ff03037221 */ /* 0x000fe80000010100 */
[----:B------:R-:W-:Y:S07]  /*a950*/  FFMA R99, R2, R3, R2 ;  /* 0x0000000302637223 */ /* 0x000fee0000000002 */
.L_x_182:
[----:B------:R-:W-:Y:S05]  /*a960*/  BSYNC.RECONVERGENT B1 ;  /* 0x0000000000017941 */ /* 0x000fea0003800200 */
.L_x_180:
        /* <DEDUP_REMOVED lines=11> */
.L_x_184:
[----:B------:R-:W1:Y:S02]  /*aa20*/  MUFU.RCP R2, R100 ;  /* 0x0000006400027308 */ /* 0x000e640000001000 */
[----:B-1----:R-:W-:Y:S04]  /*aa30*/  FFMA R3, R100, R2, -1 ;  /* 0xbf80000064037423 */ /* 0x002fe80000000002 */
[----:B------:R-:W-:Y:S04]  /*aa40*/  FADD.FTZ R3, -R3, -RZ ;  /* 0x800000ff03037221 */ /* 0x000fe80000010100 */
[----:B------:R-:W-:Y:S07]  /*aa50*/  FFMA R100, R2, R3, R2 ;  /* 0x0000000302647223 */ /* 0x000fee0000000002 */
.L_x_185:
[----:B------:R-:W-:Y:S05]  /*aa60*/  BSYNC.RECONVERGENT B1 ;  /* 0x0000000000017941 */ /* 0x000fea0003800200 */
.L_x_183:
        /* <DEDUP_REMOVED lines=11> */
.L_x_187:
[----:B------:R-:W1:Y:S02]  /*ab20*/  MUFU.RCP R2, R101 ;  /* 0x0000006500027308 */ /* 0x000e640000001000 */
[----:B-1----:R-:W-:Y:S04]  /*ab30*/  FFMA R3, R101, R2, -1 ;  /* 0xbf80000065037423 */ /* 0x002fe80000000002 */
[----:B------:R-:W-:Y:S04]  /*ab40*/  FADD.FTZ R3, -R3, -RZ ;  /* 0x800000ff03037221 */ /* 0x000fe80000010100 */
[----:B------:R-:W-:Y:S07]  /*ab50*/  FFMA R101, R2, R3, R2 ;  /* 0x0000000302657223 */ /* 0x000fee0000000002 */
.L_x_188:
[----:B------:R-:W-:Y:S05]  /*ab60*/  BSYNC.RECONVERGENT B1 ;  /* 0x0000000000017941 */ /* 0x000fea0003800200 */
.L_x_186:
        /* <DEDUP_REMOVED lines=11> */
.L_x_190:
[----:B------:R-:W1:Y:S02]  /*ac20*/  MUFU.RCP R2, R77 ;  /* 0x0000004d00027308 */ /* 0x000e640000001000 */
[----:B-1----:R-:W-:Y:S04]  /*ac30*/  FFMA R3, R77, R2, -1 ;  /* 0xbf8000004d037423 */ /* 0x002fe80000000002 */
[----:B------:R-:W-:Y:S04]  /*ac40*/  FADD.FTZ R3, -R3, -RZ ;  /* 0x800000ff03037221 */ /* 0x000fe80000010100 */
[----:B------:R-:W-:Y:S07]  /*ac50*/  FFMA R77, R2, R3, R2 ;  /* 0x00000003024d7223 */ /* 0x000fee0000000002 */
.L_x_191:
[----:B------:R-:W-:Y:S05]  /*ac60*/  BSYNC.RECONVERGENT B1 ;  /* 0x0000000000017941 */ /* 0x000fea0003800200 */
.L_x_189:
        /* <DEDUP_REMOVED lines=11> */
.L_x_193:
[----:B------:R-:W1:Y:S02]  /*ad20*/  MUFU.RCP R2, R102 ;  /* 0x0000006600027308 */ /* 0x000e640000001000 */
[----:B-1----:R-:W-:Y:S04]  /*ad30*/  FFMA R3, R102, R2, -1 ;  /* 0xbf80000066037423 */ /* 0x002fe80000000002 */
[----:B------:R-:W-:Y:S04]  /*ad40*/  FADD.FTZ R3, -R3, -RZ ;  /* 0x800000ff03037221 */ /* 0x000fe80000010100 */
[----:B------:R-:W-:Y:S07]  /*ad50*/  FFMA R102, R2, R3, R2 ;  /* 0x0000000302667223 */ /* 0x000fee0000000002 */
.L_x_194:
[----:B------:R-:W-:Y:S05]  /*ad60*/  BSYNC.RECONVERGENT B1 ;  /* 0x0000000000017941 */ /* 0x000fea0003800200 */
.L_x_192:
        /* <DEDUP_REMOVED lines=11> */
.L_x_196:
[----:B------:R-:W1:Y:S02]  /*ae20*/  MUFU.RCP R2, R103 ;  /* 0x0000006700027308 */ /* 0x000e640000001000 */
[----:B-1----:R-:W-:Y:S04]  /*ae30*/  FFMA R3, R103, R2, -1 ;  /* 0xbf80000067037423 */ /* 0x002fe80000000002 */
[----:B------:R-:W-:Y:S04]  /*ae40*/  FADD.FTZ R3, -R3, -RZ ;  /* 0x800000ff03037221 */ /* 0x000fe80000010100 */
[----:B------:R-:W-:Y:S07]  /*ae50*/  FFMA R103, R2, R3, R2 ;  /* 0x0000000302677223 */ /* 0x000fee0000000002 */
.L_x_197:
[----:B------:R-:W-:Y:S05]  /*ae60*/  BSYNC.RECONVERGENT B1 ;  /* 0x0000000000017941 */ /* 0x000fea0003800200 */
.L_x_195:
        /* <DEDUP_REMOVED lines=11> */
.L_x_199:
[----:B------:R-:W1:Y:S02]  /*af20*/  MUFU.RCP R2, R78 ;  /* 0x0000004e00027308 */ /* 0x000e640000001000 */
[----:B-1----:R-:W-:Y:S04]  /*af30*/  FFMA R3, R78, R2, -1 ;  /* 0xbf8000004e037423 */ /* 0x002fe80000000002 */
[----:B------:R-:W-:Y:S04]  /*af40*/  FADD.FTZ R3, -R3, -RZ ;  /* 0x800000ff03037221 */ /* 0x000fe80000010100 */
[----:B------:R-:W-:Y:S07]  /*af50*/  FFMA R78, R2, R3, R2 ;  /* 0x00000003024e7223 */ /* 0x000fee0000000002 */
.L_x_200:
[----:B------:R-:W-:Y:S05]  /*af60*/  BSYNC.RECONVERGENT B1 ;  /* 0x0000000000017941 */ /* 0x000fea0003800200 */
.L_x_198:
        /* <DEDUP_REMOVED lines=11> */
.L_x_202:
[----:B------:R-:W1:Y:S02]  /*b020*/  MUFU.RCP R2, R104 ;  /* 0x0000006800027308 */ /* 0x000e640000001000 */
[----:B-1----:R-:W-:Y:S04]  /*b030*/  FFMA R3, R104, R2, -1 ;  /* 0xbf80000068037423 */ /* 0x002fe80000000002 */
[----:B------:R-:W-:Y:S04]  /*b040*/  FADD.FTZ R3, -R3, -RZ ;  /* 0x800000ff03037221 */ /* 0x000fe80000010100 */
[----:B------:R-:W-:Y:S07]  /*b050*/  FFMA R104, R2, R3, R2 ;  /* 0x0000000302687223 */ /* 0x000fee0000000002 */
.L_x_203:
[----:B------:R-:W-:Y:S05]  /*b060*/  BSYNC.RECONVERGENT B1 ;  /* 0x0000000000017941 */ /* 0x000fea0003800200 */
.L_x_201:
        /* <DEDUP_REMOVED lines=11> */
.L_x_205:
[----:B------:R-:W1:Y:S02]  /*b120*/  MUFU.RCP R2, R106 ;  /* 0x0000006a00027308 */ /* 0x000e640000001000 */
[----:B-1----:R-:W-:Y:S04]  /*b130*/  FFMA R3, R106, R2, -1 ;  /* 0xbf8000006a037423 */ /* 0x002fe80000000002 */
[----:B------:R-:W-:Y:S04]  /*b140*/  FADD.FTZ R3, -R3, -RZ ;  /* 0x800000ff03037221 */ /* 0x000fe80000010100 */
[----:B------:R-:W-:Y:S07]  /*b150*/  FFMA R106, R2, R3, R2 ;  /* 0x00000003026a7223 */ /* 0x000fee0000000002 */
.L_x_206:
[----:B------:R-:W-:Y:S05]  /*b160*/  BSYNC.RECONVERGENT B1 ;  /* 0x0000000000017941 */ /* 0x000fea0003800200 */
.L_x_204:
        /* <DEDUP_REMOVED lines=11> */
.L_x_208:
[----:B------:R-:W1:Y:S02]  /*b220*/  MUFU.RCP R2, R79 ;  /* 0x0000004f00027308 */ /* 0x000e640000001000 */
[----:B-1----:R-:W-:Y:S04]  /*b230*/  FFMA R3, R79, R2, -1 ;  /* 0xbf8000004f037423 */ /* 0x002fe80000000002 */
[----:B------:R-:W-:Y:S04]  /*b240*/  FADD.FTZ R3, -R3, -RZ ;  /* 0x800000ff03037221 */ /* 0x000fe80000010100 */
[----:B------:R-:W-:Y:S07]  /*b250*/  FFMA R79, R2, R3, R2 ;  /* 0x00000003024f7223 */ /* 0x000fee0000000002 */
.L_x_209:
[----:B------:R-:W-:Y:S05]  /*b260*/  BSYNC.RECONVERGENT B1 ;  /* 0x0000000000017941 */ /* 0x000fea0003800200 */
.L_x_207:
        /* <DEDUP_REMOVED lines=11> */
.L_x_211:
[----:B------:R-:W1:Y:S02]  /*b320*/  MUFU.RCP R2, R107 ;  /* 0x0000006b00027308 */ /* 0x000e640000001000 */
[----:B-1----:R-:W-:Y:S04]  /*b330*/  FFMA R3, R107, R2, -1 ;  /* 0xbf8000006b037423 */ /* 0x002fe80000000002 */
[----:B------:R-:W-:Y:S04]  /*b340*/  FADD.FTZ R3, -R3, -RZ ;  /* 0x800000ff03037221 */ /* 0x000fe80000010100 */
[----:B------:R-:W-:Y:S07]  /*b350*/  FFMA R107, R2, R3, R2 ;  /* 0x00000003026b7223 */ /* 0x000fee0000000002 */
.L_x_212:
[----:B------:R-:W-:Y:S05]  /*b360*/  BSYNC.RECONVERGENT B1 ;  /* 0x0000000000017941 */ /* 0x000fea0003800200 */
.L_x_210:
        /* <DEDUP_REMOVED lines=11> */
.L_x_214:
[----:B------:R-:W1:Y:S02]  /*b420*/  MUFU.RCP R2, R108 ;  /* 0x0000006c00027308 */ /* 0x000e640000001000 */
[----:B-1----:R-:W-:Y:S04]  /*b430*/  FFMA R3, R108, R2, -1 ;  /* 0xbf8000006c037423 */ /* 0x002fe80000000002 */
[----:B------:R-:W-:Y:S04]  /*b440*/  FADD.FTZ R3, -R3, -RZ ;  /* 0x800000ff03037221 */ /* 0x000fe80000010100 */
[----:B------:R-:W-:Y:S07]  /*b450*/  FFMA R108, R2, R3, R2 ;  /* 0x00000003026c7223 */ /* 0x000fee0000000002 */
.L_x_215:
[----:B------:R-:W-:Y:S05]  /*b460*/  BSYNC.RECONVERGENT B1 ;  /* 0x0000000000017941 */ /* 0x000fea0003800200 */
.L_x_213:
        /* <DEDUP_REMOVED lines=11> */
.L_x_217:
[----:B------:R-:W1:Y:S02]  /*b520*/  MUFU.RCP R2, R109 ;  /* 0x0000006d00027308 */ /* 0x000e640000001000 */
[----:B-1----:R-:W-:Y:S04]  /*b530*/  FFMA R3, R109, R2, -1 ;  /* 0xbf8000006d037423 */ /* 0x002fe80000000002 */
[----:B------:R-:W-:Y:S04]  /*b540*/  FADD.FTZ R3, -R3, -RZ ;  /* 0x800000ff03037221 */ /* 0x000fe80000010100 */
[----:B------:R-:W-:Y:S07]  /*b550*/  FFMA R109, R2, R3, R2 ;  /* 0x00000003026d7223 */ /* 0x000fee0000000002 */
.L_x_218:
[----:B------:R-:W-:Y:S05]  /*b560*/  BSYNC.RECONVERGENT B1 ;  /* 0x0000000000017941 */ /* 0x000fea0003800200 */
.L_x_216:
        /* <DEDUP_REMOVED lines=11> */
.L_x_220:
[----:B------:R-:W1:Y:S02]  /*b620*/  MUFU.RCP R2, R80 ;  /* 0x0000005000027308 */ /* 0x000e640000001000 */
[----:B-1----:R-:W-:Y:S04]  /*b630*/  FFMA R3, R80, R2, -1 ;  /* 0xbf80000050037423 */ /* 0x002fe80000000002 */
[----:B------:R-:W-:Y:S04]  /*b640*/  FADD.FTZ R3, -R3, -RZ ;  /* 0x800000ff03037221 */ /* 0x000fe80000010100 */
[----:B------:R-:W-:Y:S07]  /*b650*/  FFMA R80, R2, R3, R2 ;  /* 0x0000000302507223 */ /* 0x000fee0000000002 */
.L_x_221:
[----:B------:R-:W-:Y:S05]  /*b660*/  BSYNC.RECONVERGENT B1 ;  /* 0x0000000000017941 */ /* 0x000fea0003800200 */
.L_x_219:
        /* <DEDUP_REMOVED lines=11> */
.L_x_223:
[----:B------:R-:W1:Y:S02]  /*b720*/  MUFU.RCP R2, R110 ;  /* 0x0000006e00027308 */ /* 0x000e640000001000 */
[----:B-1----:R-:W-:Y:S04]  /*b730*/  FFMA R3, R110, R2, -1 ;  /* 0xbf8000006e037423 */ /* 0x002fe80000000002 */
[----:B------:R-:W-:Y:S04]  /*b740*/  FADD.FTZ R3, -R3, -RZ ;  /* 0x800000ff03037221 */ /* 0x000fe80000010100 */
[----:B------:R-:W-:Y:S07]  /*b750*/  FFMA R110, R2, R3, R2 ;  /* 0x00000003026e7223 */ /* 0x000fee0000000002 */
.L_x_224:
[----:B------:R-:W-:Y:S05]  /*b760*/  BSYNC.RECONVERGENT B1 ;  /* 0x0000000000017941 */ /* 0x000fea0003800200 */
.L_x_222:
        /* <DEDUP_REMOVED lines=11> */
.L_x_226:
[----:B------:R-:W1:Y:S02]  /*b820*/  MUFU.RCP R2, R111 ;  /* 0x0000006f00027308 */ /* 0x000e640000001000 */
[----:B-1----:R-:W-:Y:S04]  /*b830*/  FFMA R3, R111, R2, -1 ;  /* 0xbf8000006f037423 */ /* 0x002fe80000000002 */
[----:B------:R-:W-:Y:S04]  /*b840*/  FADD.FTZ R3, -R3, -RZ ;  /* 0x800000ff03037221 */ /* 0x000fe80000010100 */
[----:B------:R-:W-:Y:S07]  /*b850*/  FFMA R111, R2, R3, R2 ;  /* 0x00000003026f7223 */ /* 0x000fee0000000002 */
.L_x_227:
[----:B------:R-:W-:Y:S05]  /*b860*/  BSYNC.RECONVERGENT B1 ;  /* 0x0000000000017941 */ /* 0x000fea0003800200 */
.L_x_225:
        /* <DEDUP_REMOVED lines=11> */
.L_x_229:
[----:B------:R-:W1:Y:S02]  /*b920*/  MUFU.RCP R2, R113 ;  /* 0x0000007100027308 */ /* 0x000e640000001000 */
[----:B-1----:R-:W-:Y:S04]  /*b930*/  FFMA R3, R113, R2, -1 ;  /* 0xbf80000071037423 */ /* 0x002fe80000000002 */
[----:B------:R-:W-:Y:S04]  /*b940*/  FADD.FTZ R3, -R3, -RZ ;  /* 0x800000ff03037221 */ /* 0x000fe80000010100 */
[----:B------:R-:W-:Y:S07]  /*b950*/  FFMA R113, R2, R3, R2 ;  /* 0x0000000302717223 */ /* 0x000fee0000000002 */
.L_x_230:
[----:B------:R-:W-:Y:S05]  /*b960*/  BSYNC.RECONVERGENT B1 ;  /* 0x0000000000017941 */ /* 0x000fea0003800200 */
.L_x_228:
        /* <DEDUP_REMOVED lines=11> */
.L_x_232:
[----:B------:R-:W1:Y:S02]  /*ba20*/  MUFU.RCP R2, R81 ;  /* 0x0000005100027308 */ /* 0x000e640000001000 */
[----:B-1----:R-:W-:Y:S04]  /*ba30*/  FFMA R3, R81, R2, -1 ;  /* 0xbf80000051037423 */ /* 0x002fe80000000002 */
[----:B------:R-:W-:Y:S04]  /*ba40*/  FADD.FTZ R3, -R3, -RZ ;  /* 0x800000ff03037221 */ /* 0x000fe80000010100 */
[----:B------:R-:W-:Y:S07]  /*ba50*/  FFMA R81, R2, R3, R2 ;  /* 0x0000000302517223 */ /* 0x000fee0000000002 */
.L_x_233:
[----:B------:R-:W-:Y:S05]  /*ba60*/  BSYNC.RECONVERGENT B1 ;  /* 0x0000000000017941 */ /* 0x000fea0003800200 */
.L_x_231:
        /* <DEDUP_REMOVED lines=11> */
.L_x_235:
[----:B------:R-:W1:Y:S02]  /*bb20*/  MUFU.RCP R2, R114 ;  /* 0x0000007200027308 */ /* 0x000e640000001000 */
[----:B-1----:R-:W-:Y:S04]  /*bb30*/  FFMA R3, R114, R2, -1 ;  /* 0xbf80000072037423 */ /* 0x002fe80000000002 */
[----:B------:R-:W-:Y:S04]  /*bb40*/  FADD.FTZ R3, -R3, -RZ ;  /* 0x800000ff03037221 */ /* 0x000fe80000010100 */
[----:B------:R-:W-:Y:S07]  /*bb50*/  FFMA R114, R2, R3, R2 ;  /* 0x0000000302727223 */ /* 0x000fee0000000002 */
.L_x_236:
[----:B------:R-:W-:Y:S05]  /*bb60*/  BSYNC.RECONVERGENT B1 ;  /* 0x0000000000017941 */ /* 0x000fea0003800200 */
.L_x_234:
        /* <DEDUP_REMOVED lines=11> */
.L_x_238:
[----:B------:R-:W1:Y:S02]  /*bc20*/  MUFU.RCP R2, R115 ;  /* 0x0000007300027308 */ /* 0x000e640000001000 */
[----:B-1----:R-:W-:Y:S04]  /*bc30*/  FFMA R3, R115, R2, -1 ;  /* 0xbf80000073037423 */ /* 0x002fe80000000002 */
[----:B------:R-:W-:Y:S04]  /*bc40*/  FADD.FTZ R3, -R3, -RZ ;  /* 0x800000ff03037221 */ /* 0x000fe80000010100 */
[----:B------:R-:W-:Y:S07]  /*bc50*/  FFMA R115, R2, R3, R2 ;  /* 0x0000000302737223 */ /* 0x000fee0000000002 */
.L_x_239:
[----:B------:R-:W-:Y:S05]  /*bc60*/  BSYNC.RECONVERGENT B1 ;  /* 0x0000000000017941 */ /* 0x000fea0003800200 */
.L_x_237:
        /* <DEDUP_REMOVED lines=11> */
.L_x_241:
[----:B------:R-:W1:Y:S02]  /*bd20*/  MUFU.RCP R2, R82 ;  /* 0x0000005200027308 */ /* 0x000e640000001000 */
[----:B-1----:R-:W-:Y:S04]  /*bd30*/  FFMA R3, R82, R2, -1 ;  /* 0xbf80000052037423 */ /* 0x002fe80000000002 */
[----:B------:R-:W-:Y:S04]  /*bd40*/  FADD.FTZ R3, -R3, -RZ ;  /* 0x800000ff03037221 */ /* 0x000fe80000010100 */
[----:B------:R-:W-:Y:S07]  /*bd50*/  FFMA R82, R2, R3, R2 ;  /* 0x0000000302527223 */ /* 0x000fee0000000002 */
.L_x_242:
[----:B------:R-:W-:Y:S05]  /*bd60*/  BSYNC.RECONVERGENT B1 ;  /* 0x0000000000017941 */ /* 0x000fea0003800200 */
.L_x_240:
        /* <DEDUP_REMOVED lines=11> */
.L_x_244:
[----:B------:R-:W1:Y:S02]  /*be20*/  MUFU.RCP R2, R116 ;  /* 0x0000007400027308 */ /* 0x000e640000001000 */
[----:B-1----:R-:W-:Y:S04]  /*be30*/  FFMA R3, R116, R2, -1 ;  /* 0xbf80000074037423 */ /* 0x002fe80000000002 */
[----:B------:R-:W-:Y:S04]  /*be40*/  FADD.FTZ R3, -R3, -RZ ;  /* 0x800000ff03037221 */ /* 0x000fe80000010100 */
[----:B------:R-:W-:Y:S07]  /*be50*/  FFMA R116, R2, R3, R2 ;  /* 0x0000000302747223 */ /* 0x000fee0000000002 */
.L_x_245:
[----:B------:R-:W-:Y:S05]  /*be60*/  BSYNC.RECONVERGENT B1 ;  /* 0x0000000000017941 */ /* 0x000fea0003800200 */
.L_x_243:
        /* <DEDUP_REMOVED lines=11> */
.L_x_247:
[----:B------:R-:W1:Y:S02]  /*bf20*/  MUFU.RCP R2, R117 ;  /* 0x0000007500027308 */ /* 0x000e640000001000 */
[----:B-1----:R-:W-:Y:S04]  /*bf30*/  FFMA R3, R117, R2, -1 ;  /* 0xbf80000075037423 */ /* 0x002fe80000000002 */
[----:B------:R-:W-:Y:S04]  /*bf40*/  FADD.FTZ R3, -R3, -RZ ;  /* 0x800000ff03037221 */ /* 0x000fe80000010100 */
[----:B------:R-:W-:Y:S07]  /*bf50*/  FFMA R117, R2, R3, R2 ;  /* 0x0000000302757223 */ /* 0x000fee0000000002 */
.L_x_248:
[----:B------:R-:W-:Y:S05]  /*bf60*/  BSYNC.RECONVERGENT B1 ;  /* 0x0000000000017941 */ /* 0x000fea0003800200 */
.L_x_246:
        /* <DEDUP_REMOVED lines=11> */
.L_x_250:
[----:B------:R-:W1:Y:S02]  /*c020*/  MUFU.RCP R2, R83 ;  /* 0x0000005300027308 */ /* 0x000e640000001000 */
[----:B-1----:R-:W-:Y:S04]  /*c030*/  FFMA R3, R83, R2, -1 ;  /* 0xbf80000053037423 */ /* 0x002fe80000000002 */
[----:B------:R-:W-:Y:S04]  /*c040*/  FADD.FTZ R3, -R3, -RZ ;  /* 0x800000ff03037221 */ /* 0x000fe80000010100 */
[----:B------:R-:W-:Y:S07]  /*c050*/  FFMA R83, R2, R3, R2 ;  /* 0x0000000302537223 */ /* 0x000fee0000000002 */
.L_x_251:
[----:B------:R-:W-:Y:S05]  /*c060*/  BSYNC.RECONVERGENT B1 ;  /* 0x0000000000017941 */ /* 0x000fea0003800200 */
.L_x_249:
        /* <DEDUP_REMOVED lines=11> */
.L_x_253:
[----:B------:R-:W1:Y:S02]  /*c120*/  MUFU.RCP R2, R118 ;  /* 0x0000007600027308 */ /* 0x000e640000001000 */
[----:B-1----:R-:W-:Y:S04]  /*c130*/  FFMA R3, R118, R2, -1 ;  /* 0xbf80000076037423 */ /* 0x002fe80000000002 */
[----:B------:R-:W-:Y:S04]  /*c140*/  FADD.FTZ R3, -R3, -RZ ;  /* 0x800000ff03037221 */ /* 0x000fe80000010100 */
[----:B------:R-:W-:Y:S07]  /*c150*/  FFMA R118, R2, R3, R2 ;  /* 0x0000000302767223 */ /* 0x000fee0000000002 */
.L_x_254:
[----:B------:R-:W-:Y:S05]  /*c160*/  BSYNC.RECONVERGENT B1 ;  /* 0x0000000000017941 */ /* 0x000fea0003800200 */
.L_x_252:
        /* <DEDUP_REMOVED lines=11> */
.L_x_256:
[----:B------:R-:W1:Y:S02]  /*c220*/  MUFU.RCP R2, R119 ;  /* 0x0000007700027308 */ /* 0x000e640000001000 */
[----:B-1----:R-:W-:Y:S04]  /*c230*/  FFMA R3, R119, R2, -1 ;  /* 0xbf80000077037423 */ /* 0x002fe80000000002 */
[----:B------:R-:W-:Y:S04]  /*c240*/  FADD.FTZ R3, -R3, -RZ ;  /* 0x800000ff03037221 */ /* 0x000fe80000010100 */
[----:B------:R-:W-:Y:S07]  /*c250*/  FFMA R119, R2, R3, R2 ;  /* 0x0000000302777223 */ /* 0x000fee0000000002 */
.L_x_257:
[----:B------:R-:W-:Y:S05]  /*c260*/  BSYNC.RECONVERGENT B1 ;  /* 0x0000000000017941 */ /* 0x000fea0003800200 */
.L_x_255:
        /* <DEDUP_REMOVED lines=11> */
.L_x_259:
[----:B------:R-:W1:Y:S02]  /*c320*/  MUFU.RCP R2, R120 ;  /* 0x0000007800027308 */ /* 0x000e640000001000 */
[----:B-1----:R-:W-:Y:S04]  /*c330*/  FFMA R3, R120, R2, -1 ;  /* 0xbf80000078037423 */ /* 0x002fe80000000002 */
[----:B------:R-:W-:Y:S04]  /*c340*/  FADD.FTZ R3, -R3, -RZ ;  /* 0x800000ff03037221 */ /* 0x000fe80000010100 */
[----:B------:R-:W-:Y:S07]  /*c350*/  FFMA R120, R2, R3, R2 ;  /* 0x0000000302787223 */ /* 0x000fee0000000002 */
.L_x_260:
[----:B------:R-:W-:Y:S05]  /*c360*/  BSYNC.RECONVERGENT B1 ;  /* 0x0000000000017941 */ /* 0x000fea0003800200 */
.L_x_258:
        /* <DEDUP_REMOVED lines=11> */
.L_x_262:
[----:B------:R-:W1:Y:S02]  /*c420*/  MUFU.RCP R2, R121 ;  /* 0x0000007900027308 */ /* 0x000e640000001000 */
[----:B-1----:R-:W-:Y:S04]  /*c430*/  FFMA R3, R121, R2, -1 ;  /* 0xbf80000079037423 */ /* 0x002fe80000000002 */
[----:B------:R-:W-:Y:S04]  /*c440*/  FADD.FTZ R3, -R3, -RZ ;  /* 0x800000ff03037221 */ /* 0x000fe80000010100 */
[----:B------:R-:W-:Y:S07]  /*c450*/  FFMA R121, R2, R3, R2 ;  /* 0x0000000302797223 */ /* 0x000fee0000000002 */
.L_x_263:
[----:B------:R-:W-:Y:S05]  /*c460*/  BSYNC.RECONVERGENT B1 ;  /* 0x0000000000017941 */ /* 0x000fea0003800200 */
.L_x_261:
        /* <DEDUP_REMOVED lines=11> */
.L_x_265:
[----:B------:R-:W1:Y:S02]  /*c520*/  MUFU.RCP R2, R122 ;  /* 0x0000007a00027308 */ /* 0x000e640000001000 */
[----:B-1----:R-:W-:Y:S04]  /*c530*/  FFMA R3, R122, R2, -1 ;  /* 0xbf8000007a037423 */ /* 0x002fe80000000002 */
[----:B------:R-:W-:Y:S04]  /*c540*/  FADD.FTZ R3, -R3, -RZ ;  /* 0x800000ff03037221 */ /* 0x000fe80000010100 */
[----:B------:R-:W-:Y:S07]  /*c550*/  FFMA R122, R2, R3, R2 ;  /* 0x00000003027a7223 */ /* 0x000fee0000000002 */
.L_x_266:
[----:B------:R-:W-:Y:S05]  /*c560*/  BSYNC.RECONVERGENT B1 ;  /* 0x0000000000017941 */ /* 0x000fea0003800200 */
.L_x_264:
        /* <DEDUP_REMOVED lines=11> */
.L_x_268:
[----:B------:R-:W1:Y:S02]  /*c620*/  MUFU.RCP R2, R123 ;  /* 0x0000007b00027308 */ /* 0x000e640000001000 */
[----:B-1----:R-:W-:Y:S04]  /*c630*/  FFMA R3, R123, R2, -1 ;  /* 0xbf8000007b037423 */ /* 0x002fe80000000002 */
[----:B------:R-:W-:Y:S04]  /*c640*/  FADD.FTZ R3, -R3, -RZ ;  /* 0x800000ff03037221 */ /* 0x000fe80000010100 */
[----:B------:R-:W-:Y:S07]  /*c650*/  FFMA R123, R2, R3, R2 ;  /* 0x00000003027b7223 */ /* 0x000fee0000000002 */
.L_x_269:
[----:B------:R-:W-:Y:S05]  /*c660*/  BSYNC.RECONVERGENT B1 ;  /* 0x0000000000017941 */ /* 0x000fea0003800200 */
.L_x_267:
        /* <DEDUP_REMOVED lines=11> */
.L_x_271:
[----:B------:R-:W1:Y:S02]  /*c720*/  MUFU.RCP R2, R125 ;  /* 0x0000007d00027308 */ /* 0x000e640000001000 */
[----:B-1----:R-:W-:Y:S04]  /*c730*/  FFMA R3, R125, R2, -1 ;  /* 0xbf8000007d037423 */ /* 0x002fe80000000002 */
[----:B------:R-:W-:Y:S04]  /*c740*/  FADD.FTZ R3, -R3, -RZ ;  /* 0x800000ff03037221 */ /* 0x000fe80000010100 */
[----:B------:R-:W-:Y:S07]  /*c750*/  FFMA R125, R2, R3, R2 ;  /* 0x00000003027d7223 */ /* 0x000fee0000000002 */
.L_x_272:
[----:B------:R-:W-:Y:S05]  /*c760*/  BSYNC.RECONVERGENT B1 ;  /* 0x0000000000017941 */ /* 0x000fea0003800200 */
.L_x_270:
        /* <DEDUP_REMOVED lines=11> */
.L_x_274:
[----:B------:R-:W1:Y:S02]  /*c820*/  MUFU.RCP R2, R126 ;  /* 0x0000007e00027308 */ /* 0x000e640000001000 */
[----:B-1----:R-:W-:Y:S04]  /*c830*/  FFMA R3, R126, R2, -1 ;  /* 0xbf8000007e037423 */ /* 0x002fe80000000002 */
[----:B------:R-:W-:Y:S04]  /*c840*/  FADD.FTZ R3, -R3, -RZ ;  /* 0x800000ff03037221 */ /* 0x000fe80000010100 */
[----:B------:R-:W-:Y:S07]  /*c850*/  FFMA R126, R2, R3, R2 ;  /* 0x00000003027e7223 */ /* 0x000fee0000000002 */
.L_x_275:
[----:B------:R-:W-:Y:S05]  /*c860*/  BSYNC.RECONVERGENT B1 ;  /* 0x0000000000017941 */ /* 0x000fea0003800200 */
.L_x_273:
        /* <DEDUP_REMOVED lines=11> */
.L_x_277:
[----:B------:R-:W1:Y:S02]  /*c920*/  MUFU.RCP R2, R97 ;  /* 0x0000006100027308 */ /* 0x000e640000001000 */
[----:B-1----:R-:W-:Y:S04]  /*c930*/  FFMA R3, R97, R2, -1 ;  /* 0xbf80000061037423 */ /* 0x002fe80000000002 */
[----:B------:R-:W-:Y:S04]  /*c940*/  FADD.FTZ R3, -R3, -RZ ;  /* 0x800000ff03037221 */ /* 0x000fe80000010100 */
[----:B------:R-:W-:Y:S07]  /*c950*/  FFMA R97, R2, R3, R2 ;  /* 0x0000000302617223 */ /* 0x000fee0000000002 */
.L_x_278:
[----:B------:R-:W-:Y:S05]  /*c960*/  BSYNC.RECONVERGENT B1 ;  /* 0x0000000000017941 */ /* 0x000fea0003800200 */
.L_x_276:
        /* <DEDUP_REMOVED lines=11> */
.L_x_280:
[----:B------:R-:W1:Y:S02]  /*ca20*/  MUFU.RCP R2, R112 ;  /* 0x0000007000027308 */ /* 0x000e640000001000 */
[----:B-1----:R-:W-:Y:S04]  /*ca30*/  FFMA R3, R112, R2, -1 ;  /* 0xbf80000070037423 */ /* 0x002fe80000000002 */
[----:B------:R-:W-:Y:S04]  /*ca40*/  FADD.FTZ R3, -R3, -RZ ;  /* 0x800000ff03037221 */ /* 0x000fe80000010100 */
[----:B------:R-:W-:Y:S07]  /*ca50*/  FFMA R112, R2, R3, R2 ;  /* 0x0000000302707223 */ /* 0x000fee0000000002 */
.L_x_281:
[----:B------:R-:W-:Y:S05]  /*ca60*/  BSYNC.RECONVERGENT B1 ;  /* 0x0000000000017941 */ /* 0x000fea0003800200 */
.L_x_279:
        /* <DEDUP_REMOVED lines=11> */
.L_x_283:
[----:B------:R-:W1:Y:S02]  /*cb20*/  MUFU.RCP R2, R124 ;  /* 0x0000007c00027308 */ /* 0x000e640000001000 */
[----:B-1----:R-:W-:Y:S04]  /*cb30*/  FFMA R3, R124, R2, -1 ;  /* 0xbf8000007c037423 */ /* 0x002fe80000000002 */
[----:B------:R-:W-:Y:S04]  /*cb40*/  FADD.FTZ R3, -R3, -RZ ;  /* 0x800000ff03037221 */ /* 0x000fe80000010100 */
[----:B------:R-:W-:Y:S07]  /*cb50*/  FFMA R124, R2, R3, R2 ;  /* 0x00000003027c7223 */ /* 0x000fee0000000002 */
.L_x_284:
[----:B------:R-:W-:Y:S05]  /*cb60*/  BSYNC.RECONVERGENT B1 ;  /* 0x0000000000017941 */ /* 0x000fea0003800200 */
.L_x_282:
        /* <DEDUP_REMOVED lines=11> */
.L_x_286:
[----:B------:R-:W1:Y:S02]  /*cc20*/  MUFU.RCP R2, R127 ;  /* 0x0000007f00027308 */ /* 0x000e640000001000 */
[----:B-1----:R-:W-:Y:S04]  /*cc30*/  FFMA R3, R127, R2, -1 ;  /* 0xbf8000007f037423 */ /* 0x002fe80000000002 */
[----:B------:R-:W-:Y:S04]  /*cc40*/  FADD.FTZ R3, -R3, -RZ ;  /* 0x800000ff03037221 */ /* 0x000fe80000010100 */
[----:B------:R-:W-:Y:S07]  /*cc50*/  FFMA R127, R2, R3, R2 ;  /* 0x00000003027f7223 */ /* 0x000fee0000000002 */
.L_x_287:
[----:B------:R-:W-:Y:S05]  /*cc60*/  BSYNC.RECONVERGENT B1 ;  /* 0x0000000000017941 */ /* 0x000fea0003800200 */
.L_x_285:
        /* <DEDUP_REMOVED lines=11> */
.L_x_289:
[----:B------:R-:W1:Y:S02]  /*cd20*/  MUFU.RCP R2, R128 ;  /* 0x0000008000027308 */ /* 0x000e640000001000 */
[----:B-1----:R-:W-:Y:S04]  /*cd30*/  FFMA R3, R128, R2, -1 ;  /* 0xbf80000080037423 */ /* 0x002fe80000000002 */
[----:B------:R-:W-:Y:S04]  /*cd40*/  FADD.FTZ R3, -R3, -RZ ;  /* 0x800000ff03037221 */ /* 0x000fe80000010100 */
[----:B------:R-:W-:Y:S07]  /*cd50*/  FFMA R2, R2, R3, R2 ;  /* 0x0000000302027223 */ /* 0x000fee0000000002 */
.L_x_290:
[----:B------:R-:W-:Y:S05]  /*cd60*/  BSYNC.RECONVERGENT B1 ;  /* 0x0000000000017941 */ /* 0x000fea0003800200 */
.L_x_288:
[----:B------:R-:W2:Y:S01]  /*cd70*/  LDL R143, [R1+0x28] ;  /* 0x00002800018f7983 */ /* 0x000ea20000100800 */
[----:B------:R-:W1:Y:S01]  /*cd80*/  S2UR UR8, SR_CgaCtaId ;  /* 0x00000000000879c3 */ /* 0x000e620000008800 */
[----:B------:R-:W-:Y:S01]  /*cd90*/  FMUL R130, R14, R89 ;  /* 0x000000590e827220 */ /* 0x000fe20000400000 */
[----:B------:R-:W-:Y:S02]  /*cda0*/  FMUL R140, R0, R129 ;  /* 0x00000081008c7220 */ /* 0x000fe40000400000 */
[----:B------:R-:W3:Y:S01]  /*cdb0*/  LDL R141, [R1+0x10] ;  /* 0x00001000018d7983 */ /* 0x000ee20000100800 */
[----:B------:R-:W-:Y:S01]  /*cdc0*/  FMUL R89, R20, R93 ;  /* 0x0000005d14597220 */ /* 0x000fe20000400000 */
[----:B------:R-:W-:Y:S01]  /*cdd0*/  FMUL R20, R48, R116 ;  /* 0x0000007430147220 */ /* 0x000fe20000400000 */
[----:B------:R-:W-:Y:S01]  /*cde0*/  FMUL R0, R49, R117 ;  /* 0x0000007531007220 */ /* 0x000fe20000400000 */
[----:B------:R-:W4:Y:S01]  /*cdf0*/  S2R R142, SR_TID.X ;  /* 0x00000000008e7919 */ /* 0x000f220000002100 */
[----:B------:R-:W-:Y:S01]  /*ce00*/  FMUL R3, R67, R2 ;  /* 0x0000000243037220 */ /* 0x000fe20000400000 */
[----:B------:R-:W-:Y:S02]  /*ce10*/  HFMA2 R2, -RZ, RZ, 0, 9.5367431640625e-07 ;  /* 0x00000010ff027431 */ /* 0x000fe400000001ff */
[----:B------:R-:W-:Y:S01]  /*ce20*/  FMUL R134, R6, R70 ;  /* 0x0000004606867220 */ /* 0x000fe20000400000 */
[----:B------:R-:W-:Y:S01]  /*ce30*/  F2FP.BF16.F32.PACK_AB R20, R0, R20 ;  /* 0x000000140014723e */ /* 0x000fe200000010ff */
[----:B------:R-:W-:Y:S01]  /*ce40*/  FMUL R6, R13, R88 ;  /* 0x000000580d067220 */ /* 0x000fe20000400000 */
[----:B------:R-:W-:Y:S01]  /*ce50*/  MOV R0, UR54 ;  /* 0x0000003600007c02 */ /* 0x000fe20008000f00 */
[----:B------:R-:W-:Y:S01]  /*ce60*/  FMUL R129, R16, R73 ;  /* 0x0000004910817220 */ /* 0x000fe20000400000 */
[----:B------:R-:W-:Y:S01]  /*ce70*/  FMUL R16, R56, R123 ;  /* 0x0000007b38107220 */ /* 0x000fe20000400000 */
[----:B------:R-:W-:Y:S01]  /*ce80*/  FMUL R13, R57, R125 ;  /* 0x0000007d390d7220 */ /* 0x000fe20000400000 */
[----:B------:R-:W-:Y:S01]  /*ce90*/  FMUL R139, R174, R64 ;  /* 0x00000040ae8b7220 */ /* 0x000fe20000400000 */
[----:B------:R-:W-:Y:S01]  /*cea0*/  FMUL R138, R175, R65 ;  /* 0x00000041af8a7220 */ /* 0x000fe20000400000 */
[----:B------:R-:W-:Y:S01]  /*ceb0*/  FMUL R137, R7, R66 ;  /* 0x0000004207897220 */ /* 0x000fe20000400000 */
[----:B------:R-:W-:Y:S01]  /*cec0*/  FMUL R136, R4, R68 ;  /* 0x0000004404887220 */ /* 0x000fe20000400000 */
[----:B------:R-:W-:Y:S01]  /*ced0*/  F2FP.BF16.F32.PACK_AB R16, R13, R16 ;  /* 0x000000100d10723e */ /* 0x000fe200000010ff */
        /* <DEDUP_REMOVED lines=9> */
[----:B------:R-:W-:Y:S01]  /*cf70*/  F2FP.BF16.F32.PACK_AB R6, R6, R131 ;  /* 0x000000830606723e */ /* 0x000fe200000010ff */
[----:B------:R-:W-:Y:S01]  /*cf80*/  FMUL R12, R61, R124 ;  /* 0x0000007c3d0c7220 */ /* 0x000fe20000400000 */
[----:B------:R-:W-:Y:S01]  /*cf90*/  FMUL R133, R8, R71 ;  /* 0x0000004708857220 */ /* 0x000fe20000400000 */
[----:B------:R-:W-:Y:S01]  /*cfa0*/  F2FP.BF16.F32.PACK_AB R8, R139, R140 ;  /* 0x0000008c8b08723e */ /* 0x000fe200000010ff */
[----:B------:R-:W-:Y:S01]  /*cfb0*/  FMUL R4, R9, R85 ;  /* 0x0000005509047220 */ /* 0x000fe20000400000 */
[----:B------:R-:W-:Y:S01]  /*cfc0*/  F2FP.BF16.F32.PACK_AB R9, R137, R138 ;  /* 0x0000008a8909723e */ /* 0x000fe200000010ff */
[----:B------:R-:W-:Y:S01]  /*cfd0*/  FMUL R132, R10, R86 ;  /* 0x000000560a847220 */ /* 0x000fe20000400000 */
[----:B------:R-:W-:Y:S01]  /*cfe0*/  F2FP.BF16.F32.PACK_AB R10, R135, R136 ;  /* 0x00000088870a723e */ /* 0x000fe200000010ff */
[----:B------:R-:W-:Y:S01]  /*cff0*/  FMUL R5, R15, R87 ;  /* 0x000000570f057220 */ /* 0x000fe20000400000 */
[----:B----4-:R-:W-:Y:S01]  /*d000*/  LOP3.LUT R142, R142, 0x1, RZ, 0xc0, !PT ;  /* 0x000000018e8e7812 */ /* 0x010fe200078ec0ff */
[----:B------:R-:W-:Y:S01]  /*d010*/  UMOV UR42, 0x400 ;  /* 0x00000400002a7882 */ /* 0x000fe20000000000 */
[----:B------:R-:W-:Y:S01]  /*d020*/  F2FP.BF16.F32.PACK_AB R17, R17, R18 ;  /* 0x000000121111723e */ /* 0x000fe200000010ff */
[----:B-1----:R-:W-:Y:S01]  /*d030*/  ULEA UR42, UR8, UR42, 0x18 ;  /* 0x0000002a082a7291 */ /* 0x002fe2000f8ec0ff */
[----:B------:R-:W-:Y:S01]  /*d040*/  ISETP.NE.U32.AND P0, PT, R142, 0x1, PT ;  /* 0x000000018e00780c */ /* 0x000fe20003f05070 */
[----:B------:R-:W-:Y:S01]  /*d050*/  FMUL R7, R19, R90 ;  /* 0x0000005a13077220 */ /* 0x000fe20000400000 */
[----:B------:R-:W-:Y:S01]  /*d060*/  F2FP.BF16.F32.PACK_AB R18, R12, R14 ;  /* 0x0000000e0c12723e */ /* 0x000fe200000010ff */
[----:B------:R-:W-:Y:S01]  /*d070*/  FMUL R90, R23, R74 ;  /* 0x0000004a175a7220 */ /* 0x000fe20000400000 */
[----:B------:R-:W-:Y:S01]  /*d080*/  SEL R13, R2, 0xfffffff0, P0 ;  /* 0xfffffff0020d7807 */ /* 0x000fe20000000000 */
[----:B------:R-:W-:Y:S01]  /*d090*/  FMUL R23, R54, R121 ;  /* 0x0000007936177220 */ /* 0x000fe20000400000 */
[----:B------:R-:W-:Y:S01]  /*d0a0*/  F2FP.BF16.F32.PACK_AB R4, R4, R133 ;  /* 0x000000850404723e */ /* 0x000fe200000010ff */
        /* <DEDUP_REMOVED lines=50> */
[----:B------:R-:W-:Y:S05]  /*d3d0*/  WARPSYNC.ALL ;  /* 0x0000000000007948 */ /* 0x000fea0003800000 */
[----:B------:R-:W-:Y:S01]  /*d3e0*/  F2FP.BF16.F32.PACK_AB R25, R25, R64 ;  /* 0x000000401919723e */ /* 0x000fe200000010ff */
[----:B------:R-:W-:Y:S01]  /*d3f0*/  BSSY.RECONVERGENT B0, `(.L_x_291) ;  /* 0x0000034000007945 */ /* 0x000fe20003800200 */
[----:B------:R-:W-:Y:S02]  /*d400*/  F2FP.BF16.F32.PACK_AB R26, R26, R43 ;  /* 0x0000002b1a1a723e */ /* 0x000fe400000010ff */
[----:B------:R-:W-:Y:S02]  /*d410*/  F2FP.BF16.F32.PACK_AB R27, R27, R42 ;  /* 0x0000002a1b1b723e */ /* 0x000fe400000010ff */
[----:B------:R-:W-:Y:S02]  /*d420*/  F2FP.BF16.F32.PACK_AB R21, R21, R41 ;  /* 0x000000291515723e */ /* 0x000fe400000010ff */
[----:B------:R-:W-:Y:S02]  /*d430*/  F2FP.BF16.F32.PACK_AB R22, R22, R40 ;  /* 0x000000281616723e */ /* 0x000fe400000010ff */
[----:B--2---:R-:W-:Y:S04]  /*d440*/  LEA R0, R0, R143, 0xd ;  /* 0x0000008f00007211 */ /* 0x004fe800078e68ff */
[----:B------:R-:W-:Y:S04]  /*d450*/  LEA R0, R0, UR42, 0x1 ;  /* 0x0000002a00007c11 */ /* 0x000fe8000f8e08ff */
[-C--:B------:R-:W-:Y:S01]  /*d460*/  IADD3 R14, PT, PT, R13, R0.reuse, RZ ;  /* 0x000000000d0e7210 */ /* 0x080fe20007ffe0ff */
[----:B------:R-:W-:Y:S01]  /*d470*/  STS.128 [R0+0x400], R8 ;  /* 0x0004000800007388 */ /* 0x000fe20000000c00 */
[C---:B---3--:R-:W-:Y:S02]  /*d480*/  LEA R3, R141.reuse, R0, 0x4 ;  /* 0x000000008d037211 */ /* 0x048fe400078e20ff */
[----:B------:R-:W-:Y:S02]  /*d490*/  IADD3 R2, PT, PT, R0, 0x400, RZ ;  /* 0x0000040000027810 */ /* 0x000fe40007ffe0ff */
[----:B------:R1:W-:Y:S02]  /*d4a0*/  STS.128 [R14+0x400], R4 ;  /* 0x000400040e007388 */ /* 0x0003e40000000c00 */
[C---:B------:R-:W-:Y:S03]  /*d4b0*/  LEA R12, R252.reuse, R2, 0x4 ;  /* 0x00000002fc0c7211 */ /* 0x040fe600078e20ff */
[----:B------:R2:W-:Y:S01]  /*d4c0*/  STS.128 [R3+0x400], R36 ;  /* 0x0004002403007388 */ /* 0x0005e20000000c00 */
[----:B------:R-:W-:Y:S02]  /*d4d0*/  LEA R2, R141, R12, 0x4 ;  /* 0x0000000c8d027211 */ /* 0x000fe400078e20ff */
[----:B------:R-:W3:Y:S01]  /*d4e0*/  S2R R141, SR_TID.X ;  /* 0x00000000008d7919 */ /* 0x000ee20000002100 */
[C---:B-1----:R-:W-:Y:S02]  /*d4f0*/  IADD3 R6, PT, PT, R13.reuse, R3, RZ ;  /* 0x000000030d067210 */ /* 0x042fe40007ffe0ff */
[----:B------:R-:W-:Y:S02]  /*d500*/  LEA R5, R252, R0, 0x4 ;  /* 0x00000000fc057211 */ /* 0x000fe400078e20ff */
[C---:B------:R-:W-:Y:S01]  /*d510*/  IADD3 R4, PT, PT, R13.reuse, R12, RZ ;  /* 0x0000000c0d047210 */ /* 0x040fe20007ffe0ff */
[----:B------:R2:W-:Y:S01]  /*d520*/  STS.128 [R6+0x400], R32 ;  /* 0x0004002006007388 */ /* 0x0005e20000000c00 */
[----:B------:R-:W-:Y:S04]  /*d530*/  IADD3 R0, PT, PT, R13, R2, RZ ;  /* 0x000000020d007210 */ /* 0x000fe80007ffe0ff */
[----:B------:R2:W-:Y:S01]  /*d540*/  STS.128 [R5+0x400], R28 ;  /* 0x0004001c05007388 */ /* 0x0005e20000000c00 */
[----:B---3--:R-:W-:Y:S04]  /*d550*/  LOP3.LUT R141, R141, 0x60, RZ, 0xc0, !PT ;  /* 0x000000608d8d7812 */ /* 0x008fe800078ec0ff */
[----:B------:R2:W-:Y:S01]  /*d560*/  STS.128 [R4], R24 ;  /* 0x0000001804007388 */ /* 0x0005e20000000c00 */
[----:B------:R-:W-:Y:S04]  /*d570*/  ISETP.NE.AND P0, PT, R141, RZ, PT ;  /* 0x000000ff8d00720c */ /* 0x000fe80003f05270 */
[----:B------:R2:W-:Y:S05]  /*d580*/  STS.128 [R2], R20 ;  /* 0x0000001402007388 */ /* 0x0005ea0000000c00 */
[----:B------:R2:W-:Y:S01]  /*d590*/  STS.128 [R0], R16 ;  /* 0x0000001000007388 */ /* 0x0005e20000000c00 */
[----:B------:R-:W-:Y:S01]  /*d5a0*/  @!PT LDS RZ, [RZ] ;  /* 0x00000000fffff984 */ /* 0x000fe20000000800 */
[----:B------:R-:W-:Y:S01]  /*d5b0*/  @!PT LDS RZ, [RZ] ;  /* 0x00000000fffff984 */ /* 0x000fe20000000800 */
[----:B------:R-:W-:Y:S01]  /*d5c0*/  @!PT LDS RZ, [RZ] ;  /* 0x00000000fffff984 */ /* 0x000fe20000000800 */
[----:B------:R-:W-:Y:S01]  /*d5d0*/  @!PT LDS RZ, [RZ] ;  /* 0x00000000fffff984 */ /* 0x000fe20000000800 */
[----:B------:R1:W-:Y:S06]  /*d5e0*/  MEMBAR.ALL.CTA ;  /* 0x0000000000007992 */ /* 0x0003ec0000008000 */
[----:B-1----:R-:W1:Y:S02]  /*d5f0*/  FENCE.VIEW.ASYNC.S ;  /* 0x00000000000073c6 */ /* 0x002e640000000000 */
[----:B-1----:R-:W-:Y:S06]  /*d600*/  BAR.SYNC.DEFER_BLOCKING 0x1, 0x80 ;  /* 0x0042000000007b1d */ /* 0x002fec0000010000 */
[----:B------:R-:W-:Y:S05]  /*d610*/  @P0 BRA `(.L_x_292) ;  /* 0x0000000000440947 */ /* 0x000fea0003800000 */
[----:B------:R-:W-:Y:S01]  /*d620*/  UIADD3 UR10, UP0, UPT, UR58, 0x680, URZ ;  /* 0x000006803a0a7890 */ /* 0x000fe2000ff1e0ff */
[----:B------:R-:W3:Y:S01]  /*d630*/  LDL R41, [R1+0x2c] ;  /* 0x00002c0001297983 */ /* 0x000ee20000100800 */
[----:B------:R-:W-:Y:S01]  /*d640*/  ULEA UR4, UR54, UR42, 0xe ;  /* 0x0000002a36047291 */ /* 0x000fe2000f8e70ff */
[----:B------:R-:W-:Y:S01]  /*d650*/  PLOP3.LUT P0, PT, PT, PT, PT, 0x80, 0x8 ;  /* 0x000000000008781c */ /* 0x000fe20003f0f070 */
[----:B------:R-:W-:Y:S01]  /*d660*/  UIADD3.X UR11, UPT, UPT, URZ, UR59, URZ, UP0, !UPT ;  /* 0x0000003bff0b7290 */ /* 0x000fe200087fe4ff */
[----:B------:R-:W2:Y:S01]  /*d670*/  LDL R40, [R1+0x34] ;  /* 0x0000340001287983 */ /* 0x000ea20000100800 */
[----:B------:R-:W-:Y:S01]  /*d680*/  UIADD3 UR4, UPT, UPT, UR4, 0x400, URZ ;  /* 0x0000040004047890 */ /* 0x000fe2000fffe0ff */
[----:B---3--:R-:W-:Y:S01]  /*d690*/  R2UR UR6, R41 ;  /* 0x00000000290672ca */ /* 0x008fe200000e0000 */
[----:B--2---:R-:W-:Y:S11]  /*d6a0*/  IMAD.IADD R0, R40, 0x1, R171 ;  /* 0x0000000128007824 */ /* 0x004ff600078e02ab */
[----:B------:R-:W-:Y:S03]  /*d6b0*/  @!UPT UIADD3 URZ, UPT, UPT, URZ, URZ, URZ ;  /* 0x000000fffffff290 */ /* 0x000fe6000fffe0ff */
.L_x_293:
[----:B------:R-:W-:Y:S02]  /*d6c0*/  PLOP3.LUT P1, PT, P1, P0, PT, 0xf2, 0x2f ;  /* 0x00000000002f781c */ /* 0x000fe40000f21e72 */
[----:B------:R-:W-:Y:S01]  /*d6d0*/  @P0 R2UR P1, UR5, R0 ;  /* 0x00000000000502ca */ /* 0x000fe20000020000 */
[----:B------:R-:W-:Y:S07]  /*d6e0*/  UMOV UR7, UR36 ;  /* 0x0000002400077c82 */ /* 0x000fee0008000000 */
[----:B------:R-:W-:Y:S05]  /*d6f0*/  @P0 PLOP3.LUT P0, PT, P1, PT, PT, 0x80, 0x8 ;  /* 0x000000000008081c */ /* 0x000fea0000f0f070 */
[----:B------:R1:W-:Y:S08]  /*d700*/  UTMASTG.3D [UR4], [UR10] ;  /* 0x000000040a0073b5 */ /* 0x0003f00008010000 */
[----:B-1----:R-:W-:Y:S05]  /*d710*/  @P0 BRA.U.ANY `(.L_x_293) ;  /* 0xfffffffd00e80947 */ /* 0x002fea000393ffff */
[----:B------:R0:W-:Y:S02]  /*d720*/  UTMACMDFLUSH ;  /* 0x00000000000079b7 */ /* 0x0001e40000000000 */
.L_x_292:
[----:B------:R-:W-:Y:S05]  /*d730*/  BSYNC.RECONVERGENT B0 ;  /* 0x0000000000007941 */ /* 0x000fea0003800200 */
.L_x_291:
[----:B------:R-:W-:Y:S01]  /*d740*/  UIADD3 UR54, UPT, UPT, UR54, 0x1, URZ ;  /* 0x0000000136367890 */ /* 0x000fe2000fffe0ff */
[----:B--2---:R-:W1:Y:S01]  /*d750*/  S2R R0, SR_TID.X ;  /* 0x0000000000007919 */ /* 0x004e620000002100 */
[----:B------:R-:W-:Y:S02]  /*d760*/  BSSY.RECONVERGENT B0, `(.L_x_294) ;  /* 0x000000a000007945 */ /* 0x000fe40003800200 */
[----:B------:R-:W-:Y:S04]  /*d770*/  UISETP.NE.AND UP0, UPT, UR54, 0x4, UPT ;  /* 0x000000043600788c */ /* 0x000fe8000bf05270 */
[----:B------:R-:W-:Y:S02]  /*d780*/  USEL UR4, URZ, 0x1, UP0 ;  /* 0x00000001ff047887 */ /* 0x000fe40008000000 */
[----:B------:R-:W-:Y:S02]  /*d790*/  USEL UR54, UR54, URZ, UP0 ;  /* 0x000000ff36367287 */ /* 0x000fe40008000000 */
[----:B------:R-:W-:Y:S01]  /*d7a0*/  ULOP3.LUT UR56, UR56, UR4, URZ, 0x3c, !UPT ;  /* 0x0000000438387292 */ /* 0x000fe2000f8e3cff */
[----:B-1----:R-:W-:Y:S04]  /*d7b0*/  LOP3.LUT R0, R0, 0x60, RZ, 0xc0, !PT ;  /* 0x0000006000007812 */ /* 0x002fe800078ec0ff */
[----:B------:R-:W-:Y:S11]  /*d7c0*/  ISETP.NE.AND P0, PT, R0, RZ, PT ;  /* 0x000000ff0000720c */ /* 0x000ff60003f05270 */
[----:B------:R-:W-:Y:S02]  /*d7d0*/  @!UPT UIADD3 URZ, UPT, UPT, URZ, URZ, URZ ;  /* 0x000000fffffff290 */ /* 0x000fe4000fffe0ff */
[----:B------:R-:W-:Y:S05]  /*d7e0*/  @P0 BRA `(.L_x_295) ;  /* 0x0000000000040947 */ /* 0x000fea0003800000 */
[----:B------:R-:W-:Y:S04]  /*d7f0*/  DEPBAR.LE SB0, 0x1 ;  /* 0x000080400000791a */ /* 0x000fe80000000000 */
.L_x_295:
[----:B------:R-:W-:Y:S05]  /*d800*/  BSYNC.RECONVERGENT B0 ;  /* 0x0000000000007941 */ /* 0x000fea0003800200 */
.L_x_294:
[----:B------:R-:W2:Y:S01]  /*d810*/  LDL R2, [R1+0x20] ;  /* 0x0000200001027983 */ /* 0x000ea20000100800 */
[----:B------:R-:W-:Y:S03]  /*d820*/  BSSY.RECONVERGENT B0, `(.L_x_296) ;  /* 0x0000013000007945 */ /* 0x000fe60003800200 */
[----:B------:R-:W3:Y:S01]  /*d830*/  LDL.LU R0, [R1+0x14] ;  /* 0x0000140001007983 */ /* 0x000ee20000300800 */
[----:B------:R-:W-:Y:S01]  /*d840*/  BAR.SYNC.DEFER_BLOCKING 0x1, 0x80 ;  /* 0x0042000000007b1d */ /* 0x000fe20000010000 */
[----:B---3--:R-:W-:Y:S01]  /*d850*/  VIADD R0, R0, 0x1 ;  /* 0x0000000100007836 */ /* 0x008fe20000000000 */
[----:B--2---:R-:W-:Y:S04]  /*d860*/  ISETP.NE.AND P3, PT, R2, RZ, PT ;  /* 0x000000ff0200720c */ /* 0x004fe80003f65270 */
[----:B------:R1:W-:Y:S01]  /*d870*/  STL [R1+0x14], R0 ;  /* 0x0000140001007387 */ /* 0x0003e20000100800 */
[----:B------:R-:W-:Y:S11]  /*d880*/  ISETP.GE.U32.AND P0, PT, R0, 0x2, PT ;  /* 0x000000020000780c */ /* 0x000ff60003f06070 */
[----:B------:R-:W-:Y:S02]  /*d890*/  @!UPT UIADD3 URZ, UPT, UPT, URZ, URZ, URZ ;  /* 0x000000fffffff290 */ /* 0x000fe4000fffe0ff */
[----:B------:R-:W-:Y:S05]  /*d8a0*/  @!P0 BRA `(.L_x_297) ;  /* 0x0000000000288947 */ /* 0x000fea0003800000 */
[----:B------:R-:W1:Y:S01]  /*d8b0*/  LDL.LU R3, [R1+0x18] ;  /* 0x0000180001037983 */ /* 0x000e620000300800 */
[----:B------:R-:W2:Y:S01]  /*d8c0*/  S2R R2, SR_CgaCtaId ;  /* 0x0000000000027919 */ /* 0x000ea20000008800 */
[C---:B-1----:R-:W-:Y:S05]  /*d8d0*/  @!P3 LEA R0, R3.reuse, UR42, 0x3 ;  /* 0x0000002a0300bc11 */ /* 0x042fea000f8e18ff */
[----:B------:R-:W-:Y:S05]  /*d8e0*/  @!P3 VIADD R0, R0, 0x50 ;  /* 0x000000500000b836 */ /* 0x000fea0000000000 */
[----:B--2---:R-:W-:Y:S04]  /*d8f0*/  @!P3 PRMT R0, R2, 0x654, R0 ;  /* 0x000006540200b816 */ /* 0x004fe80000000000 */
[----:B------:R1:W-:Y:S02]  /*d900*/  @!P3 SYNCS.ARRIVE.TRANS64.RED.A1T0 RZ, [R0+URZ], RZ ;  /* 0x000000ff00ffb9a7 */ /* 0x0003e400081004ff */
[----:B-1----:R-:W-:Y:S05]  /*d910*/  VIADD R0, R3, 0x1 ;  /* 0x0000000103007836 */ /* 0x002fea0000000000 */
[C---:B------:R-:W-:Y:S04]  /*d920*/  ISETP.NE.AND P0, PT, R0.reuse, 0x4, PT ;  /* 0x000000040000780c */ /* 0x040fe80003f05270 */
[----:B------:R-:W-:Y:S05]  /*d930*/  SEL R0, R0, RZ, P0 ;  /* 0x000000ff00007207 */ /* 0x000fea0000000000 */
[----:B------:R2:W-:Y:S04]  /*d940*/  STL [R1+0x18], R0 ;  /* 0x0000180001007387 */ /* 0x0005e80000100800 */
.L_x_297:
[----:B------:R-:W-:Y:S05]  /*d950*/  BSYNC.RECONVERGENT B0 ;  /* 0x0000000000007941 */ /* 0x000fea0003800200 */
.L_x_296:
[C---:B------:R-:W-:Y:S01]  /*d960*/  ISETP.EQ.OR P2, PT, R152.reuse, 0x3, P3 ;  /* 0x000000039800780c */ /* 0x040fe20001f42670 */
[----:B------:R-:W-:Y:S01]  /*d970*/  VIADD R152, R152, 0x1 ;  /* 0x0000000198987836 */ /* 0x000fe20000000000 */
[----:B------:R-:W-:Y:S04]  /*d980*/  SEL R222, R222, 0x1, P3 ;  /* 0x00000001dede7807 */ /* 0x000fe80001800000 */
[----:B------:R-:W-:Y:S07]  /*d990*/  ISETP.NE.AND P0, PT, R152, 0x4, PT ;  /* 0x000000049800780c */ /* 0x000fee0003f05270 */
[----:B------:R-:W-:Y:S02]  /*d9a0*/  @!P2 LEA R2, R221, UR42, 0x3 ;  /* 0x0000002add02ac11 */ /* 0x000fe4000f8e18ff */
[----:B-12---:R-:W-:Y:S04]  /*d9b0*/  @!P2 SHF.L.U32 R0, R223, 0x1f, RZ ;  /* 0x0000001fdf00a819 */ /* 0x006fe800000006ff */
[----:B------:R-:W1:Y:S02]  /*d9c0*/  @!P2 SYNCS.PHASECHK.TRANS64.TRYWAIT P1, [R2+URZ+0x30], R0 ;  /* 0x000030000200a5a7 */ /* 0x000e6400080211ff */
[----:B-1----:R-:W-:Y:S01]  /*d9d0*/  @!P2 SEL R222, RZ, 0x1, !P1 ;  /* 0x00000001ffdea807 */ /* 0x002fe20004800000 */
[----:B------:R-:W-:Y:S06]  /*d9e0*/  @P0 BRA `(.L_x_298) ;  /* 0xffffff80000c0947 */ /* 0x000fec000383ffff */
[----:B------:R-:W2:Y:S04]  /*d9f0*/  LDL.LU.64 R4, [R1+0x40] ;  /* 0x0000400001047983 */ /* 0x000ea80000300a00 */
[----:B------:R-:W2:Y:S01]  /*da00*/  LDL.LU.64 R6, [R1+0x48] ;  /* 0x0000480001067983 */ /* 0x000ea20000300a00 */
[----:B------:R-:W-:Y:S02]  /*da10*/  UISETP.NE.AND UP0, UPT, UR57, 0x2, UPT ;  /* 0x000000023900788c */ /* 0x000fe4000bf05270 */
[----:B------:R-:W-:Y:S02]  /*da20*/  UIADD3 UR46, UPT, UPT, UR50, UR38, URZ ;  /* 0x00000026322e7290 */ /* 0x000fe4000fffe0ff */
[----:B------:R-:W-:Y:S02]  /*da30*/  USEL UR4, URZ, 0x1, UP0 ;  /* 0x00000001ff047887 */ /* 0x000fe40008000000 */
[----:B------:R-:W-:-:S02]  /*da40*/  UIADD3 UR47, UPT, UPT, UR51, UR39, URZ ;  /* 0x00000027332f7290 */ /* 0x000fc4000fffe0ff */
[----:B------:R-:W-:Y:S02]  /*da50*/  UIADD3 UR53, UPT, UPT, UR53, 0x4, URZ ;  /* 0x0000000435357890 */ /* 0x000fe4000fffe0ff */
[----:B------:R-:W-:Y:S02]  /*da60*/  USEL UR57, UR57, URZ, UP0 ;  /* 0x000000ff39397287 */ /* 0x000fe40008000000 */
[----:B------:R-:W-:Y:S01]  /*da70*/  ULOP3.LUT UR55, UR55, UR4, URZ, 0x3c, !UPT ;  /* 0x0000000437377292 */ /* 0x000fe2000f8e3cff */
[----:B------:R-:W-:Y:S01]  /*da80*/  UMOV UR36, UR52 ;  /* 0x0000003400247c82 */ /* 0x000fe20008000000 */
[----:B--2---:R-:W-:-:S13]  /*da90*/  LOP3.LUT P0, RZ, R6, 0x1, RZ, 0xc0, !PT ;  /* 0x0000000106ff7812 */ /* 0x004fda000780c0ff */
[----:B------:R-:W-:Y:S05]  /*daa0*/  @P0 BRA `(.L_x_299) ;  /* 0xffffff6c00f40947 */ /* 0x000fea000383ffff */
[----:B------:R-:W-:-:S09]  /*dab0*/  UISETP.NE.AND UP0, UPT, UR40, URZ, UPT ;  /* 0x000000ff2800728c */ /* 0x000fd2000bf05270 */
[----:B------:R-:W-:Y:S05]  /*dac0*/  BRA.U !UP0, `(.L_x_300) ;  /* 0x00000001084c7547 */ /* 0x000fea000b800000 */
[----:B------:R-:W1:Y:S02]  /*dad0*/  LDCU.64 UR4, c[0x0][0x890] ;  /* 0x00011200ff0477ac */ /* 0x000e640008000a00 */
[----:B-1----:R-:W-:-:S04]  /*dae0*/  UISETP.NE.U32.AND UP0, UPT, UR4, URZ, UPT ;  /* 0x000000ff0400728c */ /* 0x002fc8000bf05070 */
[----:B------:R-:W-:-:S09]  /*daf0*/  UISETP.NE.AND.EX UP0, UPT, UR5, URZ, UPT, UP0 ;  /* 0x000000ff0500728c */ /* 0x000fd2000bf05300 */
[----:B------:R-:W-:Y:S05]  /*db00*/  BRA.U UP0, `(.L_x_301) ;  /* 0x00000001000c7547 */ /* 0x000fea000b800000 */
[----:B------:R-:W-:-:S13]  /*db10*/  FSETP.NEU.AND P0, PT, R176, RZ, PT ;  /* 0x000000ffb000720b */ /* 0x000fda0003f0d000 */
[----:B------:R-:W-:Y:S05]  /*db20*/  @!P0 EXIT ;  /* 0x000000000000894d */ /* 0x000fea0003800000 */
[----:B------:R-:W-:Y:S05]  /*db30*/  BRA `(.L_x_300) ;  /* 0x0000000000307947 */ /* 0x000fea0003800000 */
.L_x_301:
[----:B------:R-:W2:Y:S01]  /*db40*/  LDL.LU R0, [R1+0x38] ;  /* 0x0000380001007983 */ /* 0x000ea20000300800 */
[----:B------:R-:W-:Y:S01]  /*db50*/  BSSY.RECONVERGENT B0, `(.L_x_300) ;  /* 0x000000a000007945 */ /* 0x000fe20003800200 */
[----:B--2---:R-:W-:-:S13]  /*db60*/  LOP3.LUT P0, RZ, R0, 0xff, RZ, 0xc0, !PT ;  /* 0x000000ff00ff7812 */ /* 0x004fda000780c0ff */
[----:B------:R-:W-:Y:S05]  /*db70*/  @P0 BRA `(.L_x_302) ;  /* 0x0000000000140947 */ /* 0x000fea0003800000 */
[----:B------:R-:W1:Y:S02]  /*db80*/  LDCU.64 UR4, c[0x0][0x888] ;  /* 0x00011100ff0477ac */ /* 0x000e640008000a00 */
[----:B-1----:R-:W-:-:S04]  /*db90*/  ISETP.NE.U32.AND P0, PT, RZ, UR4, PT ;  /* 0x00000004ff007c0c */ /* 0x002fc8000bf05070 */
[----:B------:R-:W-:-:S13]  /*dba0*/  ISETP.NE.AND.EX P0, PT, RZ, UR5, PT, P0 ;  /* 0x00000005ff007c0c */ /* 0x000fda000bf05300 */
[----:B------:R-:W-:Y:S05]  /*dbb0*/  @!P0 EXIT ;  /* 0x000000000000894d */ /* 0x000fea0003800000 */
[----:B------:R-:W-:Y:S05]  /*dbc0*/  BRA `(.L_x_303) ;  /* 0x0000000000087947 */ /* 0x000fea0003800000 */
.L_x_302:
[----:B------:R-:W-:-:S13]  /*dbd0*/  FSETP.NEU.AND P0, PT, R176, RZ, PT ;  /* 0x000000ffb000720b */ /* 0x000fda0003f0d000 */
[----:B------:R-:W-:Y:S05]  /*dbe0*/  @!P0 EXIT ;  /* 0x000000000000894d */ /* 0x000fea0003800000 */
.L_x_303:
[----:B------:R-:W-:Y:S05]  /*dbf0*/  BSYNC.RECONVERGENT B0 ;  /* 0x0000000000007941 */ /* 0x000fea0003800200 */
.L_x_300:
[----:B------:R-:W2:Y:S01]  /*dc00*/  LDL.LU R0, [R1+0x18] ;  /* 0x0000180001007983 */ /* 0x000ea20000300800 */
[----:B------:R-:W-:-:S04]  /*dc10*/  DEPBAR.LE SB0, 0x0 ;  /* 0x000080000000791a */ /* 0x000fc80000000000 */
[----:B------:R-:W1:Y:S01]  /*dc20*/  S2R R2, SR_CgaCtaId ;  /* 0x0000000000027919 */ /* 0x000e620000008800 */
[----:B--2---:R-:W-:-:S05]  /*dc30*/  LEA R0, R0, UR42, 0x3 ;  /* 0x0000002a00007c11 */ /* 0x004fca000f8e18ff */
[----:B------:R-:W-:-:S05]  /*dc40*/  VIADD R0, R0, 0x50 ;  /* 0x0000005000007836 */ /* 0x000fca0000000000 */
[----:B-1----:R-:W-:-:S04]  /*dc50*/  PRMT R0, R2, 0x654, R0 ;  /* 0x0000065402007816 */ /* 0x002fc80000000000 */
[----:B------:R-:W-:Y:S01]  /*dc60*/  SYNCS.ARRIVE.TRANS64.RED.A1T0 RZ, [R0+URZ], RZ ;  /* 0x000000ff00ff79a7 */ /* 0x000fe200081004ff */
[----:B------:R-:W-:Y:S05]  /*dc70*/  EXIT ;  /* 0x000000000000794d */ /* 0x000fea0003800000 */
.L_x_19:
[----:B--2---:R2:W3:Y:S02]  /*dc80*/  SYNCS.PHASECHK.TRANS64.TRYWAIT P0, [R2+URZ+0xd0], R3 ;  /* 0x0000d003020075a7 */ /* 0x0044e400080011ff */
[----:B---3--:R-:W-:Y:S05]  /*dc90*/  @!P0 NANOSLEEP.SYNCS 0x989680 ;  /* 0x009896800000895d */ /* 0x008fea0003900000 */
[----:B------:R-:W3:Y:S02]  /*dca0*/  @!P0 SYNCS.PHASECHK.TRANS64 P0, [R2+URZ+0xd0], R3 ;  /* 0x0000d003020085a7 */ /* 0x000ee400080010ff */
[----:B---3--:R-:W-:Y:S05]  /*dcb0*/  @!P0 BRA `(.L_x_19) ;  /* 0xfffffffc00f08947 */ /* 0x008fea000383ffff */
[----:B------:R-:W-:Y:S05]  /*dcc0*/  BRA `(.L_x_304) ;  /* 0xffffff38003c7947 */ /* 0x000fea000383ffff */
.L_x_22:
[----:B------:R-:W-:-:S07]  /*dcd0*/  MOV R4, UR33 ;  /* 0x0000002100047c02 */ /* 0x000fce0008000f00 */
.L_x_305:
[----:B-1----:R1:W2:Y:S02]  /*dce0*/  SYNCS.PHASECHK.TRANS64.TRYWAIT P0, [R4+URZ+0x18], R2 ;  /* 0x00001802040075a7 */ /* 0x0022a400080011ff */
[----:B--2---:R-:W-:Y:S05]  /*dcf0*/  @!P0 NANOSLEEP.SYNCS 0x989680 ;  /* 0x009896800000895d */ /* 0x004fea0003900000 */
[----:B------:R-:W2:Y:S02]  /*dd00*/  @!P0 SYNCS.PHASECHK.TRANS64 P0, [R4+URZ+0x18], R2 ;  /* 0x00001802040085a7 */ /* 0x000ea400080010ff */
[----:B--2---:R-:W-:Y:S05]  /*dd10*/  @!P0 BRA `(.L_x_305) ;  /* 0xfffffffc00f08947 */ /* 0x004fea000383ffff */
[----:B------:R-:W-:Y:S05]  /*dd20*/  BRA `(.L_x_21) ;  /* 0xffffff3800847947 */ /* 0x000fea000383ffff */
.L_x_28:
[----:B------:R-:W-:-:S07]  /*dd30*/  MOV R4, UR17 ;  /* 0x0000001100047c02 */ /* 0x000fce0008000f00 */
.L_x_306:
[----:B-1----:R1:W2:Y:S02]  /*dd40*/  SYNCS.PHASECHK.TRANS64.TRYWAIT P0, [R4+URZ+0x18], R2 ;  /* 0x00001802040075a7 */ /* 0x0022a400080011ff */
[----:B--2---:R-:W-:Y:S05]  /*dd50*/  @!P0 NANOSLEEP.SYNCS 0x989680 ;  /* 0x009896800000895d */ /* 0x004fea0003900000 */
[----:B------:R-:W2:Y:S02]  /*dd60*/  @!P0 SYNCS.PHASECHK.TRANS64 P0, [R4+URZ+0x18], R2 ;  /* 0x00001802040085a7 */ /* 0x000ea400080010ff */
[----:B--2---:R-:W-:Y:S05]  /*dd70*/  @!P0 BRA `(.L_x_306) ;  /* 0xfffffffc00f08947 */ /* 0x004fea000383ffff */
[----:B------:R-:W-:Y:S05]  /*dd80*/  BRA `(.L_x_27) ;  /* 0xffffff3c00307947 */ /* 0x000fea000383ffff */
.L_x_32:
[----:B-1----:R1:W2:Y:S02]  /*dd90*/  SYNCS.PHASECHK.TRANS64.TRYWAIT P0, [R3+URZ+0x80], R2 ;  /* 0x00008002030075a7 */ /* 0x0022a400080011ff */
[----:B--2---:R-:W-:Y:S05]  /*dda0*/  @!P0 NANOSLEEP.SYNCS 0x989680 ;  /* 0x009896800000895d */ /* 0x004fea0003900000 */
[----:B------:R-:W2:Y:S02]  /*ddb0*/  @!P0 SYNCS.PHASECHK.TRANS64 P0, [R3+URZ+0x80], R2 ;  /* 0x00008002030085a7 */ /* 0x000ea400080010ff */
[----:B--2---:R-:W-:Y:S05]  /*ddc0*/  @!P0 BRA `(.L_x_32) ;  /* 0xfffffffc00f08947 */ /* 0x004fea000383ffff */
[----:B------:R-:W-:Y:S05]  /*ddd0*/  BRA `(.L_x_307) ;  /* 0xffffff3c00c07947 */ /* 0x000fea000383ffff */
.L_x_36:
[----:B------:R-:W-:-:S07]  /*dde0*/  MOV R3, UR4 ;  /* 0x0000000400037c02 */ /* 0x000fce0008000f00 */
.L_x_308:
[----:B-1----:R1:W2:Y:S02]  /*ddf0*/  SYNCS.PHASECHK.TRANS64.TRYWAIT P0, [R3+URZ], R2 ;  /* 0x00000002030075a7 */ /* 0x0022a400080011ff */
[----:B--2---:R-:W-:Y:S05]  /*de00*/  @!P0 NANOSLEEP.SYNCS 0x989680 ;  /* 0x009896800000895d */ /* 0x004fea0003900000 */
[----:B------:R-:W2:Y:S02]  /*de10*/  @!P0 SYNCS.PHASECHK.TRANS64 P0, [R3+URZ], R2 ;  /* 0x00000002030085a7 */ /* 0x000ea400080010ff */
[----:B--2---:R-:W-:Y:S05]  /*de20*/  @!P0 BRA `(.L_x_308) ;  /* 0xfffffffc00f08947 */ /* 0x004fea000383ffff */
[----:B------:R-:W-:Y:S05]  /*de30*/  BRA `(.L_x_309) ;  /* 0xffffff4400447947 */ /* 0x000fea000383ffff */
.L_x_37:
[----:B------:R-:W-:-:S07]  /*de40*/  MOV R3, UR4 ;  /* 0x0000000400037c02 */ /* 0x000fce0008000f00 */
.L_x_310:
[----:B-1----:R1:W2:Y:S02]  /*de50*/  SYNCS.PHASECHK.TRANS64.TRYWAIT P0, [R3+URZ], R2 ;  /* 0x00000002030075a7 */ /* 0x0022a400080011ff */
[----:B--2---:R-:W-:Y:S05]  /*de60*/  @!P0 NANOSLEEP.SYNCS 0x989680 ;  /* 0x009896800000895d */ /* 0x004fea0003900000 */
[----:B------:R-:W2:Y:S02]  /*de70*/  @!P0 SYNCS.PHASECHK.TRANS64 P0, [R3+URZ], R2 ;  /* 0x00000002030085a7 */ /* 0x000ea400080010ff */
[----:B--2---:R-:W-:Y:S05]  /*de80*/  @!P0 BRA `(.L_x_310) ;  /* 0xfffffffc00f08947 */ /* 0x004fea000383ffff */
[----:B------:R-:W-:Y:S05]  /*de90*/  BRA `(.L_x_311) ;  /* 0xffffff4400507947 */ /* 0x000fea000383ffff */
.L_x_40:
[----:B--2---:R2:W3:Y:S02]  /*dea0*/  SYNCS.PHASECHK.TRANS64.TRYWAIT P0, [R0+URZ+0xc0], R2 ;  /* 0x0000c002000075a7 */ /* 0x0044e400080011ff */
[----:B---3--:R-:W-:Y:S05]  /*deb0*/  @!P0 NANOSLEEP.SYNCS 0x989680 ;  /* 0x009896800000895d */ /* 0x008fea0003900000 */
[----:B------:R-:W3:Y:S02]  /*dec0*/  @!P0 SYNCS.PHASECHK.TRANS64 P0, [R0+URZ+0xc0], R2 ;  /* 0x0000c002000085a7 */ /* 0x000ee400080010ff */
[----:B---3--:R-:W-:Y:S05]  /*ded0*/  @!P0 BRA `(.L_x_40) ;  /* 0xfffffffc00f08947 */ /* 0x008fea000383ffff */
[----:B------:R-:W-:Y:S05]  /*dee0*/  BRA `(.L_x_312) ;  /* 0xffffff4400b47947 */ /* 0x000fea000383ffff */
.L_x_41:
[----:B------:R-:W-:-:S07]  /*def0*/  MOV R3, UR5 ;  /* 0x0000000500037c02 */ /* 0x000fce0008000f00 */
.L_x_313:
[----:B--2---:R2:W3:Y:S02]  /*df00*/  SYNCS.PHASECHK.TRANS64.TRYWAIT P0, [R3+URZ+0x90], R2 ;  /* 0x00009002030075a7 */ /* 0x0044e400080011ff */
[----:B---3--:R-:W-:Y:S05]  /*df10*/  @!P0 NANOSLEEP.SYNCS 0x989680 ;  /* 0x009896800000895d */ /* 0x008fea0003900000 */
[----:B------:R-:W3:Y:S02]  /*df20*/  @!P0 SYNCS.PHASECHK.TRANS64 P0, [R3+URZ+0x90], R2 ;  /* 0x00009002030085a7 */ /* 0x000ee400080010ff */
[----:B---3--:R-:W-:Y:S05]  /*df30*/  @!P0 BRA `(.L_x_313) ;  /* 0xfffffffc00f08947 */ /* 0x008fea000383ffff */
[----:B------:R-:W-:Y:S05]  /*df40*/  BRA `(.L_x_314) ;  /* 0xffffff4400c47947 */ /* 0x000fea000383ffff */
.L_x_42:
[----:B--2---:R2:W3:Y:S02]  /*df50*/  SYNCS.PHASECHK.TRANS64.TRYWAIT P1, [R0+URZ+0x80], R2 ;  /* 0x00008002000075a7 */ /* 0x0044e400080211ff */
[----:B---3--:R-:W-:Y:S05]  /*df60*/  @!P1 NANOSLEEP.SYNCS 0x989680 ;  /* 0x009896800000995d */ /* 0x008fea0003900000 */
[----:B------:R-:W3:Y:S02]  /*df70*/  @!P1 SYNCS.PHASECHK.TRANS64 P1, [R0+URZ+0x80], R2 ;  /* 0x00008002000095a7 */ /* 0x000ee400080210ff */
[----:B---3--:R-:W-:Y:S05]  /*df80*/  @!P1 BRA `(.L_x_42) ;  /* 0xfffffffc00f09947 */ /* 0x008fea000383ffff */
[----:B------:R-:W-:Y:S05]  /*df90*/  BRA `(.L_x_315) ;  /* 0xffffff4400f47947 */ /* 0x000fea000383ffff */
.L_x_45:
[----:B------:R-:W-:-:S07]  /*dfa0*/  MOV R2, UR5 ;  /* 0x0000000500027c02 */ /* 0x000fce0008000f00 */
.L_x_316:
[----:B--2---:R2:W3:Y:S02]  /*dfb0*/  SYNCS.PHASECHK.TRANS64.TRYWAIT P0, [R2+URZ+0x90], R0 ;  /* 0x00009000020075a7 */ /* 0x0044e400080011ff */
[----:B---3--:R-:W-:Y:S05]  /*dfc0*/  @!P0 NANOSLEEP.SYNCS 0x989680 ;  /* 0x009896800000895d */ /* 0x008fea0003900000 */
[----:B------:R-:W3:Y:S02]  /*dfd0*/  @!P0 SYNCS.PHASECHK.TRANS64 P0, [R2+URZ+0x90], R0 ;  /* 0x00009000020085a7 */ /* 0x000ee400080010ff */
[----:B---3--:R-:W-:Y:S05]  /*dfe0*/  @!P0 BRA `(.L_x_316) ;  /* 0xfffffffc00f08947 */ /* 0x008fea000383ffff */
[----:B------:R-:W-:Y:S05]  /*dff0*/  BRA `(.L_x_44) ;  /* 0xffffff4800487947 */ /* 0x000fea000383ffff */
.L_x_52:
[----:B-1----:R1:W2:Y:S02]  /*e000*/  SYNCS.PHASECHK.TRANS64.TRYWAIT P1, [R3+URZ+0x80], R4 ;  /* 0x00008004030075a7 */ /* 0x0022a400080211ff */
[----:B--2---:R-:W-:Y:S05]  /*e010*/  @!P1 NANOSLEEP.SYNCS 0x989680 ;  /* 0x009896800000995d */ /* 0x004fea0003900000 */
[----:B------:R-:W2:Y:S02]  /*e020*/  @!P1 SYNCS.PHASECHK.TRANS64 P1, [R3+URZ+0x80], R4 ;  /* 0x00008004030095a7 */ /* 0x000ea400080210ff */
[----:B--2---:R-:W-:Y:S05]  /*e030*/  @!P1 BRA `(.L_x_52) ;  /* 0xfffffffc00f09947 */ /* 0x004fea000383ffff */
[----:B------:R-:W-:Y:S05]  /*e040*/  BRA `(.L_x_317) ;  /* 0xffffff4c00bc7947 */ /* 0x000fea000383ffff */
.L_x_53:
[----:B------:R-:W-:-:S07]  /*e050*/  MOV R4, UR7 ;  /* 0x0000000700047c02 */ /* 0x000fce0008000f00 */
.L_x_318:
[----:B-1----:R1:W2:Y:S02]  /*e060*/  SYNCS.PHASECHK.TRANS64.TRYWAIT P0, [R4+URZ+0xb0], R3 ;  /* 0x0000b003040075a7 */ /* 0x0022a400080011ff */
[----:B--2---:R-:W-:Y:S05]  /*e070*/  @!P0 NANOSLEEP.SYNCS 0x989680 ;  /* 0x009896800000895d */ /* 0x004fea0003900000 */
[----:B------:R-:W2:Y:S02]  /*e080*/  @!P0 SYNCS.PHASECHK.TRANS64 P0, [R4+URZ+0xb0], R3 ;  /* 0x0000b003040085a7 */ /* 0x000ea400080010ff */
[----:B--2---:R-:W-:Y:S05]  /*e090*/  @!P0 BRA `(.L_x_318) ;  /* 0xfffffffc00f08947 */ /* 0x004fea000383ffff */
[----:B------:R-:W-:Y:S05]  /*e0a0*/  BRA `(.L_x_319) ;  /* 0xffffff4c00f07947 */ /* 0x000fea000383ffff */
.L_x_56:
[----:B------:R-:W-:Y:S07]  /*e0b0*/  MOV R2, UR6 ;  /* 0x0000000600027c02 */ /* 0x000fee0008000f00 */
.L_x_320:
[----:B-1----:R1:W2:Y:S02]  /*e0c0*/  SYNCS.PHASECHK.TRANS64.TRYWAIT P0, [R2+URZ], R3 ;  /* 0x00000003020075a7 */ /* 0x0022a400080011ff */
[----:B--2---:R-:W-:Y:S05]  /*e0d0*/  @!P0 NANOSLEEP.SYNCS 0x989680 ;  /* 0x009896800000895d */ /* 0x004fea0003900000 */
[----:B------:R-:W2:Y:S02]  /*e0e0*/  @!P0 SYNCS.PHASECHK.TRANS64 P0, [R2+URZ], R3 ;  /* 0x00000003020085a7 */ /* 0x000ea400080010ff */
[----:B--2---:R-:W-:Y:S05]  /*e0f0*/  @!P0 BRA `(.L_x_320) ;  /* 0xfffffffc00f08947 */ /* 0x004fea000383ffff */
[----:B------:R-:W-:Y:S05]  /*e100*/  BRA `(.L_x_55) ;  /* 0xffffff50000c7947 */ /* 0x000fea000383ffff */
.L_x_59:
[----:B------:R-:W-:-:S07]  /*e110*/  MOV R2, UR6 ;  /* 0x0000000600027c02 */ /* 0x000fce0008000f00 */
.L_x_321:
[----:B--2---:R2:W3:Y:S02]  /*e120*/  SYNCS.PHASECHK.TRANS64.TRYWAIT P0, [R2+URZ], R0 ;  /* 0x00000000020075a7 */ /* 0x0044e400080011ff */
[----:B---3--:R-:W-:Y:S05]  /*e130*/  @!P0 NANOSLEEP.SYNCS 0x989680 ;  /* 0x009896800000895d */ /* 0x008fea0003900000 */
[----:B------:R-:W3:Y:S02]  /*e140*/  @!P0 SYNCS.PHASECHK.TRANS64 P0, [R2+URZ], R0 ;  /* 0x00000000020085a7 */ /* 0x000ee400080010ff */
[----:B---3--:R-:W-:Y:S05]  /*e150*/  @!P0 BRA `(.L_x_321) ;  /* 0xfffffffc00f08947 */ /* 0x008fea000383ffff */
[----:B------:R-:W-:Y:S05]  /*e160*/  BRA `(.L_x_322) ;  /* 0xffffff5000ec7947 */ /* 0x000fea000383ffff */
.L_x_60:
[----:B------:R-:W-:-:S07]  /*e170*/  MOV R2, UR7 ;  /* 0x0000000700027c02 */ /* 0x000fce0008000f00 */
.L_x_323:
[----:B-1----:R1:W2:Y:S02]  /*e180*/  SYNCS.PHASECHK.TRANS64.TRYWAIT P0, [R2+URZ], R0 ;  /* 0x00000000020075a7 */ /* 0x0022a400080011ff */
[----:B--2---:R-:W-:Y:S05]  /*e190*/  @!P0 NANOSLEEP.SYNCS 0x989680 ;  /* 0x009896800000895d */ /* 0x004fea0003900000 */
[----:B------:R-:W2:Y:S02]  /*e1a0*/  @!P0 SYNCS.PHASECHK.TRANS64 P0, [R2+URZ], R0 ;  /* 0x00000000020085a7 */ /* 0x000ea400080010ff */
[----:B--2---:R-:W-:Y:S05]  /*e1b0*/  @!P0 BRA `(.L_x_323) ;  /* 0xfffffffc00f08947 */ /* 0x004fea000383ffff */
[----:B------:R-:W-:Y:S05]  /*e1c0*/  BRA `(.L_x_324) ;  /* 0xffffff5000f87947 */ /* 0x000fea000383ffff */
.L_x_65:
[----:B---3--:R3:W4:Y:S02]  /*e1d0*/  SYNCS.PHASECHK.TRANS64.TRYWAIT P0, [R2+URZ+0x80], R0 ;  /* 0x00008000020075a7 */ /* 0x00872400080011ff */
[----:B----4-:R-:W-:Y:S05]  /*e1e0*/  @!P0 NANOSLEEP.SYNCS 0x989680 ;  /* 0x009896800000895d */ /* 0x010fea0003900000 */
[----:B------:R-:W4:Y:S02]  /*e1f0*/  @!P0 SYNCS.PHASECHK.TRANS64 P0, [R2+URZ+0x80], R0 ;  /* 0x00008000020085a7 */ /* 0x000f2400080010ff */
[----:B----4-:R-:W-:Y:S05]  /*e200*/  @!P0 BRA `(.L_x_65) ;  /* 0xfffffffc00f08947 */ /* 0x010fea000383ffff */
[----:B------:R-:W-:Y:S05]  /*e210*/  BRA `(.L_x_325) ;  /* 0xffffff5800307947 */ /* 0x000fea000383ffff */
.L_x_68:
[----:B------:R-:W-:Y:S07]  /*e220*/  MOV R3, UR30 ;  /* 0x0000001e00037c02 */ /* 0x000fee0008000f00 */
.L_x_326:
[----:B-1----:R1:W3:Y:S02]  /*e230*/  SYNCS.PHASECHK.TRANS64.TRYWAIT P1, [R3+URZ+0x78], R0 ;  /* 0x00007800030075a7 */ /* 0x0022e400080211ff */
[----:B---3--:R-:W-:Y:S05]  /*e240*/  @!P1 NANOSLEEP.SYNCS 0x989680 ;  /* 0x009896800000995d */ /* 0x008fea0003900000 */
[----:B------:R-:W3:Y:S02]  /*e250*/  @!P1 SYNCS.PHASECHK.TRANS64 P1, [R3+URZ+0x78], R0 ;  /* 0x00007800030095a7 */ /* 0x000ee400080210ff */
[----:B---3--:R-:W-:Y:S05]  /*e260*/  @!P1 BRA `(.L_x_326) ;  /* 0xfffffffc00f09947 */ /* 0x008fea000383ffff */
[----:B------:R-:W-:Y:S05]  /*e270*/  BRA `(.L_x_67) ;  /* 0xffffff5c00987947 */ /* 0x000fea000383ffff */
.L_x_71:
[----:B-1----:R-:W-:Y:S07]  /*e280*/  MOV R0, UR30 ;  /* 0x0000001e00007c02 */ /* 0x002fee0008000f00 */
.L_x_327:
[----:B-1----:R1:W3:Y:S02]  /*e290*/  SYNCS.PHASECHK.TRANS64.TRYWAIT P0, [R0+URZ+0x50], R2 ;  /* 0x00005002000075a7 */ /* 0x0022e400080011ff */
[----:B---3--:R-:W-:Y:S05]  /*e2a0*/  @!P0 NANOSLEEP.SYNCS 0x989680 ;  /* 0x009896800000895d */ /* 0x008fea0003900000 */
[----:B------:R-:W3:Y:S02]  /*e2b0*/  @!P0 SYNCS.PHASECHK.TRANS64 P0, [R0+URZ+0x50], R2 ;  /* 0x00005002000085a7 */ /* 0x000ee400080010ff */
[----:B---3--:R-:W-:Y:S05]  /*e2c0*/  @!P0 BRA `(.L_x_327) ;  /* 0xfffffffc00f08947 */ /* 0x008fea000383ffff */
[----:B------:R-:W-:Y:S05]  /*e2d0*/  BRA `(.L_x_328) ;  /* 0xffffff5c00fc7947 */ /* 0x000fea000383ffff */
.L_x_72:
[----:B------:R-:W-:Y:S07]  /*e2e0*/  MOV R0, UR30 ;  /* 0x0000001e00007c02 */ /* 0x000fee0008000f00 */
.L_x_329:
[----:B-1----:R1:W3:Y:S02]  /*e2f0*/  SYNCS.PHASECHK.TRANS64.TRYWAIT P0, [R0+URZ+0x58], R2 ;  /* 0x00005802000075a7 */ /* 0x0022e400080011ff */
[----:B---3--:R-:W-:Y:S05]  /*e300*/  @!P0 NANOSLEEP.SYNCS 0x989680 ;  /* 0x009896800000895d */ /* 0x008fea0003900000 */
[----:B------:R-:W3:Y:S02]  /*e310*/  @!P0 SYNCS.PHASECHK.TRANS64 P0, [R0+URZ+0x58], R2 ;  /* 0x00005802000085a7 */ /* 0x000ee400080010ff */
[----:B---3--:R-:W-:Y:S05]  /*e320*/  @!P0 BRA `(.L_x_329) ;  /* 0xfffffffc00f08947 */ /* 0x008fea000383ffff */
[----:B------:R-:W-:Y:S05]  /*e330*/  BRA `(.L_x_330) ;  /* 0xffffff60001c7947 */ /* 0x000fea000383ffff */
.L_x_73:
[----:B------:R-:W-:Y:S07]  /*e340*/  MOV R0, UR30 ;  /* 0x0000001e00007c02 */ /* 0x000fee0008000f00 */
.L_x_331:
[----:B-1----:R1:W3:Y:S02]  /*e350*/  SYNCS.PHASECHK.TRANS64.TRYWAIT P0, [R0+URZ+0x60], R2 ;  /* 0x00006002000075a7 */ /* 0x0022e400080011ff */
[----:B---3--:R-:W-:Y:S05]  /*e360*/  @!P0 NANOSLEEP.SYNCS 0x989680 ;  /* 0x009896800000895d */ /* 0x008fea0003900000 */
[----:B------:R-:W3:Y:S02]  /*e370*/  @!P0 SYNCS.PHASECHK.TRANS64 P0, [R0+URZ+0x60], R2 ;  /* 0x00006002000085a7 */ /* 0x000ee400080010ff */
[----:B---3--:R-:W-:Y:S05]  /*e380*/  @!P0 BRA `(.L_x_331) ;  /* 0xfffffffc00f08947 */ /* 0x008fea000383ffff */
[----:B------:R-:W-:Y:S05]  /*e390*/  BRA `(.L_x_332) ;  /* 0xffffff6000487947 */ /* 0x000fea000383ffff */
.L_x_74:
[----:B------:R-:W-:Y:S07]  /*e3a0*/  MOV R3, UR30 ;  /* 0x0000001e00037c02 */ /* 0x000fee0008000f00 */
.L_x_333:
[----:B-1----:R1:W3:Y:S02]  /*e3b0*/  SYNCS.PHASECHK.TRANS64.TRYWAIT P0, [R3+URZ+0x68], R2 ;  /* 0x00006802030075a7 */ /* 0x0022e400080011ff */
[----:B---3--:R-:W-:Y:S05]  /*e3c0*/  @!P0 NANOSLEEP.SYNCS 0x989680 ;  /* 0x009896800000895d */ /* 0x008fea0003900000 */
[----:B------:R-:W3:Y:S02]  /*e3d0*/  @!P0 SYNCS.PHASECHK.TRANS64 P0, [R3+URZ+0x68], R2 ;  /* 0x00006802030085a7 */ /* 0x000ee400080010ff */
[----:B---3--:R-:W-:Y:S05]  /*e3e0*/  @!P0 BRA `(.L_x_333) ;  /* 0xfffffffc00f08947 */ /* 0x008fea000383ffff */
[----:B------:R-:W-:Y:S05]  /*e3f0*/  BRA `(.L_x_334) ;  /* 0xffffff6000787947 */ /* 0x000fea000383ffff */
.L_x_76:
[----:B------:R-:W-:-:S07]  /*e400*/  MOV R2, UR30 ;  /* 0x0000001e00027c02 */ /* 0x000fce0008000f00 */
.L_x_335:
[----:B-1----:R1:W4:Y:S02]  /*e410*/  SYNCS.PHASECHK.TRANS64.TRYWAIT P0, [R2+URZ+0x50], R0 ;  /* 0x00005000020075a7 */ /* 0x00232400080011ff */
[----:B----4-:R-:W-:Y:S05]  /*e420*/  @!P0 NANOSLEEP.SYNCS 0x989680 ;  /* 0x009896800000895d */ /* 0x010fea0003900000 */
[----:B------:R-:W4:Y:S02]  /*e430*/  @!P0 SYNCS.PHASECHK.TRANS64 P0, [R2+URZ+0x50], R0 ;  /* 0x00005000020085a7 */ /* 0x000f2400080010ff */
[----:B----4-:R-:W-:Y:S05]  /*e440*/  @!P0 BRA `(.L_x_335) ;  /* 0xfffffffc00f08947 */ /* 0x010fea000383ffff */
[----:B------:R-:W-:Y:S05]  /*e450*/  BRA `(.L_x_336) ;  /* 0xffffff6000cc7947 */ /* 0x000fea000383ffff */
.L_x_77:
[----:B-1----:R-:W-:-:S07]  /*e460*/  MOV R2, UR30 ;  /* 0x0000001e00027c02 */ /* 0x002fce0008000f00 */
.L_x_337:
[----:B-1----:R1:W4:Y:S02]  /*e470*/  SYNCS.PHASECHK.TRANS64.TRYWAIT P0, [R2+URZ+0x58], R0 ;  /* 0x00005800020075a7 */ /* 0x00232400080011ff */
[----:B----4-:R-:W-:Y:S05]  /*e480*/  @!P0 NANOSLEEP.SYNCS 0x989680 ;  /* 0x009896800000895d */ /* 0x010fea0003900000 */
[----:B------:R-:W4:Y:S02]  /*e490*/  @!P0 SYNCS.PHASECHK.TRANS64 P0, [R2+URZ+0x58], R0 ;  /* 0x00005800020085a7 */ /* 0x000f2400080010ff */
[----:B----4-:R-:W-:Y:S05]  /*e4a0*/  @!P0 BRA `(.L_x_337) ;  /* 0xfffffffc00f08947 */ /* 0x010fea000383ffff */
[----:B------:R-:W-:Y:S05]  /*e4b0*/  BRA `(.L_x_338) ;  /* 0xffffff6000bc7947 */ /* 0x000fea000383ffff */
.L_x_78:
[----:B-1----:R-:W-:-:S07]  /*e4c0*/  MOV R2, UR30 ;  /* 0x0000001e00027c02 */ /* 0x002fce0008000f00 */
.L_x_339:
[----:B-1----:R1:W4:Y:S02]  /*e4d0*/  SYNCS.PHASECHK.TRANS64.TRYWAIT P0, [R2+URZ+0x60], R0 ;  /* 0x00006000020075a7 */ /* 0x00232400080011ff */
[----:B----4-:R-:W-:Y:S05]  /*e4e0*/  @!P0 NANOSLEEP.SYNCS 0x989680 ;  /* 0x009896800000895d */ /* 0x010fea0003900000 */
[----:B------:R-:W4:Y:S02]  /*e4f0*/  @!P0 SYNCS.PHASECHK.TRANS64 P0, [R2+URZ+0x60], R0 ;  /* 0x00006000020085a7 */ /* 0x000f2400080010ff */
[----:B----4-:R-:W-:Y:S05]  /*e500*/  @!P0 BRA `(.L_x_339) ;  /* 0xfffffffc00f08947 */ /* 0x010fea000383ffff */
[----:B------:R-:W-:Y:S05]  /*e510*/  BRA `(.L_x_340) ;  /* 0xffffff6000ac7947 */ /* 0x000fea000383ffff */
.L_x_80:
[----:B------:R-:W-:-:S07]  /*e520*/  MOV R2, UR5 ;  /* 0x0000000500027c02 */ /* 0x000fce0008000f00 */
.L_x_341:
[----:B-1----:R1:W2:Y:S02]  /*e530*/  SYNCS.PHASECHK.TRANS64.TRYWAIT P0, [R2+URZ+0x80], R0 ;  /* 0x00008000020075a7 */ /* 0x0022a400080011ff */
[----:B--2---:R-:W-:Y:S05]  /*e540*/  @!P0 NANOSLEEP.SYNCS 0x989680 ;  /* 0x009896800000895d */ /* 0x004fea0003900000 */
[----:B------:R-:W2:Y:S02]  /*e550*/  @!P0 SYNCS.PHASECHK.TRANS64 P0, [R2+URZ+0x80], R0 ;  /* 0x00008000020085a7 */ /* 0x000ea400080010ff */
[----:B--2---:R-:W-:Y:S05]  /*e560*/  @!P0 BRA `(.L_x_341) ;  /* 0xfffffffc00f08947 */ /* 0x004fea000383ffff */
[----:B------:R-:W-:Y:S05]  /*e570*/  BRA `(.L_x_342) ;  /* 0xffffff6400607947 */ /* 0x000fea000383ffff */
.L_x_94:
[----:B-1----:R1:W2:Y:S02]  /*e580*/  SYNCS.PHASECHK.TRANS64.TRYWAIT P0, [R4+URZ+0x30], R3 ;  /* 0x00003003040075a7 */ /* 0x0022a400080011ff */
[----:B--2---:R-:W-:Y:S05]  /*e590*/  @!P0 NANOSLEEP.SYNCS 0x989680 ;  /* 0x009896800000895d */ /* 0x004fea0003900000 */
[----:B------:R-:W2:Y:S02]  /*e5a0*/  @!P0 SYNCS.PHASECHK.TRANS64 P0, [R4+URZ+0x30], R3 ;  /* 0x00003003040085a7 */ /* 0x000ea400080010ff */
[----:B--2---:R-:W-:Y:S05]  /*e5b0*/  @!P0 BRA `(.L_x_94) ;  /* 0xfffffffc00f08947 */ /* 0x004fea000383ffff */
[----:B------:R-:W-:Y:S05]  /*e5c0*/  BRA `(.L_x_93) ;  /* 0xffffff7400947947 */ /* 0x000fea000383ffff */
.L_x_97:
[----:B-1----:R1:W2:Y:S02]  /*e5d0*/  SYNCS.PHASECHK.TRANS64.TRYWAIT P1, [R112+URZ+0xa0], R0 ;  /* 0x0000a000700075a7 */ /* 0x0022a400080211ff */
[----:B--2---:R-:W-:Y:S05]  /*e5e0*/  @!P1 NANOSLEEP.SYNCS 0x989680 ;  /* 0x009896800000995d */ /* 0x004fea0003900000 */
[----:B------:R-:W2:Y:S02]  /*e5f0*/  @!P1 SYNCS.PHASECHK.TRANS64 P1, [R112+URZ+0xa0], R0 ;  /* 0x0000a000700095a7 */ /* 0x000ea400080210ff */
[----:B--2---:R-:W-:Y:S05]  /*e600*/  @!P1 BRA `(.L_x_97) ;  /* 0xfffffffc00f09947 */ /* 0x004fea000383ffff */
[----:B------:R-:W-:Y:S05]  /*e610*/  BRA `(.L_x_96) ;  /* 0xffffff7800407947 */ /* 0x000fea000383ffff */
        .weak           $__internal_0_$__cuda_sm10x_tcgen05_guardrail_trap_col_being_dealloced_not_returned_by_alloc
        .type           $__internal_0_$__cuda_sm10x_tcgen05_guardrail_trap_col_being_dealloced_not_returned_by_alloc,@function
        .size           $__internal_0_$__cuda_sm10x_tcgen05_guardrail_trap_col_being_dealloced_not_returned_by_alloc,($__internal_1_$__cuda_sm10x_tcgen05_guardrail_trap_phase_invalid_during_alloc - $__internal_0_$__cuda_sm10x_tcgen05_guardrail_trap_col_being_dealloced_not_returned_by_alloc)
$__internal_0_$__cuda_sm10x_tcgen05_guardrail_trap_col_being_dealloced_not_returned_by_alloc:
[----:B------:R-:W-:Y:S05]  /*e620*/  BPT.TRAP 0x1 ;  /* 0x000000040000795c */ /* 0x000fea0000300000 */
[----:B------:R-:W-:-:S04]  /*e630*/  HFMA2 R3, -RZ, RZ, 0, 0 ;  /* 0x00000000ff037431 */ /* 0x000fc800000001ff */
[----:B------:R-:W-:Y:S05]  /*e640*/  RET.REL.NODEC R2 `(_ZN7cutlass13device_kernelINS_4gemm6kernel13GemmUniversalIN4cute5tupleIJiiiiEEENS1_10collective13CollectiveMmaINS1_35MainloopSm100TmaUmmaWarpSpecializedILi3ELi2ELi2ENS5_IJNS4_1CILi1EEESB_SB_EEEEENS5_IJNSA_ILi128EEENSA_ILi256EEENSA_ILi64EEEEEENS_10bfloat16_tENS5_IJlSB_lEEESI_SJ_NS4_8TiledMMAINS4_8MMA_AtomIJNS4_20SM100_MMA_F16BF16_SSISI_SI_fLi128ELi256ELNS4_4UMMA5MajorE0ELSO_0ELNSN_7ScaleInE0ELSP_0EEEEEENS4_6LayoutISC_NS5_IJNSA_ILi0EEEST_ST_EEEEENS5_IJNS4_10UnderscoreESW_SW_EEEEENS4_13SM90_TMA_LOADENS4_14ComposedLayoutINS4_7SwizzleILi3ELi4ELi3EEENS4_18smem_ptr_flag_bitsILi16EEENSS_INS5_IJNSA_ILi8EEESG_EEENS5_IJSG_SB_EEEEEEEvNS4_8identityESZ_S19_vS1A_EENS_8epilogue10collective18CollectiveEpilogueINS1C_23Sm100TmaWarpSpecializedILi4ELi2ELi64ELb1ELb0EEEJSH_NS5_IJNSS_ISE_SB_EENSS_ISG_SB_EEEEESI_SJ_SI_SJ_NS1C_6fusion15FusionCallbacksIS1G_NS1K_13LinCombEltActINS1C_6thread4SiLuESI_fSI_fLNS_15FloatRoundStyleE2EEESH_S1J_JEEENS4_5SM1004TMEM4LOAD26SM100_TMEM_LOAD_32dp32b64xESZ_S19_NS4_39AutoVectorizingCopyWithAssumedAlignmentILi128EEENS4_14SM90_TMA_STOREES19_S1X_S1X_EEEvvEEEEvNT_6ParamsE) ;  /* 0xffffff18026c7950 */ /* 0x000fea0003c3ffff */
        .weak           $__internal_1_$__cuda_sm10x_tcgen05_guardrail_trap_phase_invalid_during_alloc
        .type           $__internal_1_$__cuda_sm10x_tcgen05_guardrail_trap_phase_invalid_during_alloc,@function
        .size           $__internal_1_$__cuda_sm10x_tcgen05_guardrail_trap_phase_invalid_during_alloc,($__internal_2_$__cuda_sm10x_tcgen05_guardrail_trap_unallocated_columns_being_dealloced - $__internal_1_$__cuda_sm10x_tcgen05_guardrail_trap_phase_invalid_during_alloc)
$__internal_1_$__cuda_sm10x_tcgen05_guardrail_trap_phase_invalid_during_alloc:
[----:B------:R-:W-:Y:S05]  /*e650*/  BPT.TRAP 0x1 ;  /* 0x000000040000795c */ /* 0x000fea0000300000 */
[----:B------:R-:W-:-:S04]  /*e660*/  MOV R3, 0x0 ;  /* 0x0000000000037802 */ /* 0x000fc80000000f00 */
[----:B------:R-:W-:Y:S05]  /*e670*/  RET.REL.NODEC R2 `(_ZN7cutlass13device_kernelINS_4gemm6kernel13GemmUniversalIN4cute5tupleIJiiiiEEENS1_10collective13CollectiveMmaINS1_35MainloopSm100TmaUmmaWarpSpecializedILi3ELi2ELi2ENS5_IJNS4_1CILi1EEESB_SB_EEEEENS5_IJNSA_ILi128EEENSA_ILi256EEENSA_ILi64EEEEEENS_10bfloat16_tENS5_IJlSB_lEEESI_SJ_NS4_8TiledMMAINS4_8MMA_AtomIJNS4_20SM100_MMA_F16BF16_SSISI_SI_fLi128ELi256ELNS4_4UMMA5MajorE0ELSO_0ELNSN_7ScaleInE0ELSP_0EEEEEENS4_6LayoutISC_NS5_IJNSA_ILi0EEEST_ST_EEEEENS5_IJNS4_10UnderscoreESW_SW_EEEEENS4_13SM90_TMA_LOADENS4_14ComposedLayoutINS4_7SwizzleILi3ELi4ELi3EEENS4_18smem_ptr_flag_bitsILi16EEENSS_INS5_IJNSA_ILi8EEESG_EEENS5_IJSG_SB_EEEEEEEvNS4_8identityESZ_S19_vS1A_EENS_8epilogue10collective18CollectiveEpilogueINS1C_23Sm100TmaWarpSpecializedILi4ELi2ELi64ELb1ELb0EEEJSH_NS5_IJNSS_ISE_SB_EENSS_ISG_SB_EEEEESI_SJ_SI_SJ_NS1C_6fusion15FusionCallbacksIS1G_NS1K_13LinCombEltActINS1C_6thread4SiLuESI_fSI_fLNS_15FloatRoundStyleE2EEESH_S1J_JEEENS4_5SM1004TMEM4LOAD26SM100_TMEM_LOAD_32dp32b64xESZ_S19_NS4_39AutoVectorizingCopyWithAssumedAlignmentILi128EEENS4_14SM90_TMA_STOREES19_S1X_S1X_EEEvvEEEEvNT_6ParamsE) ;  /* 0xffffff1802607950 */ /* 0x000fea0003c3ffff */
        .weak           $__internal_2_$__cuda_sm10x_tcgen05_guardrail_trap_unallocated_columns_being_dealloced
        .type           $__internal_2_$__cuda_sm10x_tcgen05_guardrail_trap_unallocated_columns_being_dealloced,@function
        .size           $__internal_2_$__cuda_sm10x_tcgen05_guardrail_trap_unallocated_columns_being_dealloced,($__internal_3_$__cuda_sm20_rcp_rn_f32_slowpath - $__internal_2_$__cuda_sm10x_tcgen05_guardrail_trap_unallocated_columns_being_dealloced)
$__internal_2_$__cuda_sm10x_tcgen05_guardrail_trap_unallocated_columns_being_dealloced:
[----:B------:R-:W-:Y:S05]  /*e680*/  BPT.TRAP 0x1 ;  /* 0x000000040000795c */ /* 0x000fea0000300000 */
[----:B------:R-:W-:-:S04]  /*e690*/  HFMA2 R3, -RZ, RZ, 0, 0 ;  /* 0x00000000ff037431 */ /* 0x000fc800000001ff */
[----:B------:R-:W-:Y:S05]  /*e6a0*/  RET.REL.NODEC R2 `(_ZN7cutlass13device_kernelINS_4gemm6kernel13GemmUniversalIN4cute5tupleIJiiiiEEENS1_10collective13CollectiveMmaINS1_35MainloopSm100TmaUmmaWarpSpecializedILi3ELi2ELi2ENS5_IJNS4_1CILi1EEESB_SB_EEEEENS5_IJNSA_ILi128EEENSA_ILi256EEENSA_ILi64EEEEEENS_10bfloat16_tENS5_IJlSB_lEEESI_SJ_NS4_8TiledMMAINS4_8MMA_AtomIJNS4_20SM100_MMA_F16BF16_SSISI_SI_fLi128ELi256ELNS4_4UMMA5MajorE0ELSO_0ELNSN_7ScaleInE0ELSP_0EEEEEENS4_6LayoutISC_NS5_IJNSA_ILi0EEEST_ST_EEEEENS5_IJNS4_10UnderscoreESW_SW_EEEEENS4_13SM90_TMA_LOADENS4_14ComposedLayoutINS4_7SwizzleILi3ELi4ELi3EEENS4_18smem_ptr_flag_bitsILi16EEENSS_INS5_IJNSA_ILi8EEESG_EEENS5_IJSG_SB_EEEEEEEvNS4_8identityESZ_S19_vS1A_EENS_8epilogue10collective18CollectiveEpilogueINS1C_23Sm100TmaWarpSpecializedILi4ELi2ELi64ELb1ELb0EEEJSH_NS5_IJNSS_ISE_SB_EENSS_ISG_SB_EEEEESI_SJ_SI_SJ_NS1C_6fusion15FusionCallbacksIS1G_NS1K_13LinCombEltActINS1C_6thread4SiLuESI_fSI_fLNS_15FloatRoundStyleE2EEESH_S1J_JEEENS4_5SM1004TMEM4LOAD26SM100_TMEM_LOAD_32dp32b64xESZ_S19_NS4_39AutoVectorizingCopyWithAssumedAlignmentILi128EEENS4_14SM90_TMA_STOREES19_S1X_S1X_EEEvvEEEEvNT_6ParamsE) ;  /* 0xffffff1802547950 */ /* 0x000fea0003c3ffff */
        .weak           $__internal_3_$__cuda_sm20_rcp_rn_f32_slowpath
        .type           $__internal_3_$__cuda_sm20_rcp_rn_f32_slowpath,@function
        .size           $__internal_3_$__cuda_sm20_rcp_rn_f32_slowpath,(.L_x_348 - $__internal_3_$__cuda_sm20_rcp_rn_f32_slowpath)
$__internal_3_$__cuda_sm20_rcp_rn_f32_slowpath:
[----:B------:R-:W-:Y:S01]  /*e6b0*/  IMAD.SHL.U32 R130, R3, 0x2, RZ ;  /* 0x0000000203827824 */ /* 0x000fe200078e00ff */
[----:B------:R-:W-:Y:S04]  /*e6c0*/  BSSY.RECONVERGENT B0, `(.L_x_343) ;  /* 0x0000030000007945 */ /* 0x000fe80003800200 */
[----:B------:R-:W-:-:S04]  /*e6d0*/  SHF.R.U32.HI R130, RZ, 0x18, R130 ;  /* 0x00000018ff827819 */ /* 0x000fc80000011682 */
[----:B------:R-:W-:-:S13]  /*e6e0*/  ISETP.NE.U32.AND P0, PT, R130, RZ, PT ;  /* 0x000000ff8200720c */ /* 0x000fda0003f05070 */
[----:B------:R-:W-:Y:S05]  /*e6f0*/  @P0 BRA `(.L_x_344) ;  /* 0x0000000000280947 */ /* 0x000fea0003800000 */
[----:B------:R-:W-:-:S04]  /*e700*/  SHF.L.U32 R130, R3, 0x1, RZ ;  /* 0x0000000103827819 */ /* 0x000fc800000006ff */
[----:B------:R-:W-:-:S13]  /*e710*/  ISETP.NE.AND P0, PT, R130, RZ, PT ;  /* 0x000000ff8200720c */ /* 0x000fda0003f05270 */
[----:B------:R-:W-:Y:S02]  /*e720*/  @P0 FFMA R131, R3, 1.84467440737095516160e+19, RZ ;  /* 0x5f80000003830823 */ /* 0x000fe400000000ff */
[----:B------:R-:W-:Y:S08]  /*e730*/  @!P0 MUFU.RCP R3, R3 ;  /* 0x0000000300038308 */ /* 0x000ff00000001000 */
[----:B------:R-:W1:Y:S02]  /*e740*/  @P0 MUFU.RCP R130, R131 ;  /* 0x0000008300820308 */ /* 0x000e640000001000 */
[----:B-1----:R-:W-:-:S04]  /*e750*/  @P0 FFMA R131, R131, R130, -1 ;  /* 0xbf80000083830423 */ /* 0x002fc80000000082 */
[----:B------:R-:W-:-:S04]  /*e760*/  @P0 FADD.FTZ R131, -R131, -RZ ;  /* 0x800000ff83830221 */ /* 0x000fc80000010100 */
[----:B------:R-:W-:-:S04]  /*e770*/  @P0 FFMA R130, R130, R131, R130 ;  /* 0x0000008382820223 */ /* 0x000fc80000000082 */
[----:B------:R-:W-:Y:S01]  /*e780*/  @P0 FFMA R3, R130, 1.84467440737095516160e+19, RZ ;  /* 0x5f80000082030823 */ /* 0x000fe200000000ff */
[----:B------:R-:W-:Y:S05]  /*e790*/  BRA `(.L_x_345) ;  /* 0x0000000000887947 */ /* 0x000fea0003800000 */
.L_x_344:
[----:B------:R-:W-:-:S04]  /*e7a0*/  IADD3 R134, PT, PT, R130, -0xfd, RZ ;  /* 0xffffff0382867810 */ /* 0x000fc80007ffe0ff */
[----:B------:R-:W-:-:S13]  /*e7b0*/  ISETP.GT.U32.AND P0, PT, R134, 0x1, PT ;  /* 0x000000018600780c */ /* 0x000fda0003f04070 */
[----:B------:R-:W-:Y:S05]  /*e7c0*/  @P0 BRA `(.L_x_346) ;  /* 0x0000000000780947 */ /* 0x000fea0003800000 */
[----:B------:R-:W-:Y:S01]  /*e7d0*/  LOP3.LUT R131, R3, 0x7fffff, RZ, 0xc0, !PT ;  /* 0x007fffff03837812 */ /* 0x000fe200078ec0ff */
[----:B------:R-:W-:Y:S02]  /*e7e0*/  IMAD.MOV.U32 R135, RZ, RZ, 0x3 ;  /* 0x00000003ff877424 */ /* 0x000fe400078e00ff */
[----:B------:R-:W-:Y:S01]  /*e7f0*/  VIADD R130, R130, 0xffffff04 ;  /* 0xffffff0482827836 */ /* 0x000fe20000000000 */
[----:B------:R-:W-:Y:S02]  /*e800*/  LOP3.LUT R132, R131, 0x3f800000, RZ, 0xfc, !PT ;  /* 0x3f80000083847812 */ /* 0x000fe400078efcff */
[----:B------:R-:W-:Y:S02]  /*e810*/  SHF.L.U32 R135, R135, R134, RZ ;  /* 0x0000008687877219 */ /* 0x000fe400000006ff */
[----:B------:R-:W1:Y:S02]  /*e820*/  MUFU.RCP R131, R132 ;  /* 0x0000008400837308 */ /* 0x000e640000001000 */
[----:B-1----:R-:W-:-:S04]  /*e830*/  FFMA R133, R132, R131, -1 ;  /* 0xbf80000084857423 */ /* 0x002fc80000000083 */
[----:B------:R-:W-:-:S04]  /*e840*/  FADD.FTZ R133, -R133, -RZ ;  /* 0x800000ff85857221 */ /* 0x000fc80000010100 */
[CCC-:B------:R-:W-:Y:S01]  /*e850*/  FFMA.RM R132, R131.reuse, R133.reuse, R131.reuse ;  /* 0x0000008583847223 */ /* 0x1c0fe20000004083 */
[----:B------:R-:W-:-:S04]  /*e860*/  FFMA.RP R131, R131, R133, R131 ;  /* 0x0000008583837223 */ /* 0x000fc80000008083 */
[C---:B------:R-:W-:Y:S02]  /*e870*/  LOP3.LUT R133, R132.reuse, 0x7fffff, RZ, 0xc0, !PT ;  /* 0x007fffff84857812 */ /* 0x040fe400078ec0ff */
[----:B------:R-:W-:Y:S02]  /*e880*/  FSETP.NEU.FTZ.AND P0, PT, R132, R131, PT ;  /* 0x000000838400720b */ /* 0x000fe40003f1d000 */
[----:B------:R-:W-:Y:S02]  /*e890*/  LOP3.LUT R131, R133, 0x800000, RZ, 0xfc, !PT ;  /* 0x0080000085837812 */ /* 0x000fe400078efcff */
[----:B------:R-:W-:Y:S02]  /*e8a0*/  SEL R132, RZ, 0xffffffff, !P0 ;  /* 0xffffffffff847807 */ /* 0x000fe40004000000 */
[----:B------:R-:W-:Y:S02]  /*e8b0*/  LOP3.LUT R135, R135, R131, RZ, 0xc0, !PT ;  /* 0x0000008387877212 */ /* 0x000fe400078ec0ff */
[----:B------:R-:W-:Y:S01]  /*e8c0*/  SHF.R.U32.HI R130, RZ, R130, R131 ;  /* 0x00000082ff827219 */ /* 0x000fe20000011683 */
[----:B------:R-:W-:Y:S01]  /*e8d0*/  IMAD.MOV R133, RZ, RZ, -R132 ;  /* 0x000000ffff857224 */ /* 0x000fe200078e0a84 */
[----:B------:R-:W-:-:S04]  /*e8e0*/  SHF.R.U32.HI R132, RZ, R134, R135 ;  /* 0x00000086ff847219 */ /* 0x000fc80000011687 */
[----:B------:R-:W-:Y:S02]  /*e8f0*/  LOP3.LUT P1, RZ, R133, R134, R131, 0xf8, !PT ;  /* 0x0000008685ff7212 */ /* 0x000fe4000782f883 */
[C---:B------:R-:W-:Y:S02]  /*e900*/  LOP3.LUT P2, RZ, R132.reuse, 0x1, RZ, 0xc0, !PT ;  /* 0x0000000184ff7812 */ /* 0x040fe4000784c0ff */
[----:B------:R-:W-:-:S04]  /*e910*/  LOP3.LUT P0, RZ, R132, 0x2, RZ, 0xc0, !PT ;  /* 0x0000000284ff7812 */ /* 0x000fc8000780c0ff */
[----:B------:R-:W-:-:S04]  /*e920*/  PLOP3.LUT P0, PT, P2, P1, P0, 0xe0, 0x0 ;  /* 0x000000000000781c */ /* 0x000fc80001703c00 */
[----:B------:R-:W-:Y:S02]  /*e930*/  SEL R132, RZ, 0x1, !P0 ;  /* 0x00000001ff847807 */ /* 0x000fe40004000000 */
[----:B------:R-:W-:-:S03]  /*e940*/  LOP3.LUT P0, RZ, R3, 0x7fffff, RZ, 0xc0, !PT ;  /* 0x007fffff03ff7812 */ /* 0x000fc6000780c0ff */
[----:B------:R-:W-:-:S05]  /*e950*/  IMAD.MOV R132, RZ, RZ, -R132 ;  /* 0x000000ffff847224 */ /* 0x000fca00078e0a84 */
[----:B------:R-:W-:-:S13]  /*e960*/  ISETP.GE.AND P1, PT, R132, RZ, PT ;  /* 0x000000ff8400720c */ /* 0x000fda0003f26270 */
[----:B------:R-:W-:-:S04]  /*e970*/  @!P1 VIADD R130, R130, 0x1 ;  /* 0x0000000182829836 */ /* 0x000fc80000000000 */
[----:B------:R-:W-:-:S05]  /*e980*/  @!P0 IMAD.SHL.U32 R130, R130, 0x2, RZ ;  /* 0x0000000282828824 */ /* 0x000fca00078e00ff */
[----:B------:R-:W-:Y:S01]  /*e990*/  LOP3.LUT R3, R130, 0x80000000, R3, 0xf8, !PT ;  /* 0x8000000082037812 */ /* 0x000fe200078ef803 */
[----:B------:R-:W-:Y:S05]  /*e9a0*/  BRA `(.L_x_345) ;  /* 0x0000000000047947 */ /* 0x000fea0003800000 */
.L_x_346:
[----:B------:R-:W1:Y:S02]  /*e9b0*/  MUFU.RCP R3, R3 ;  /* 0x0000000300037308 */ /* 0x000e640000001000 */
.L_x_345:
[----:B------:R-:W-:Y:S05]  /*e9c0*/  BSYNC.RECONVERGENT B0 ;  /* 0x0000000000007941 */ /* 0x000fea0003800200 */
.L_x_343:
[----:B-1----:R-:W-:Y:S01]  /*e9d0*/  MOV R130, R3 ;  /* 0x0000000300827202 */ /* 0x002fe20000000f00 */
[----:B------:R-:W-:-:S04]  /*e9e0*/  HFMA2 R3, -RZ, RZ, 0, 0 ;  /* 0x00000000ff037431 */ /* 0x000fc800000001ff */
[----:B------:R-:W-:Y:S05]  /*e9f0*/  RET.REL.NODEC R2 `(_ZN7cutlass13device_kernelINS_4gemm6kernel13GemmUniversalIN4cute5tupleIJiiiiEEENS1_10collective13CollectiveMmaINS1_35MainloopSm100TmaUmmaWarpSpecializedILi3ELi2ELi2ENS5_IJNS4_1CILi1EEESB_SB_EEEEENS5_IJNSA_ILi128EEENSA_ILi256EEENSA_ILi64EEEEEENS_10bfloat16_tENS5_IJlSB_lEEESI_SJ_NS4_8TiledMMAINS4_8MMA_AtomIJNS4_20SM100_MMA_F16BF16_SSISI_SI_fLi128ELi256ELNS4_4UMMA5MajorE0ELSO_0ELNSN_7ScaleInE0ELSP_0EEEEEENS4_6LayoutISC_NS5_IJNSA_ILi0EEEST_ST_EEEEENS5_IJNS4_10UnderscoreESW_SW_EEEEENS4_13SM90_TMA_LOADENS4_14ComposedLayoutINS4_7SwizzleILi3ELi4ELi3EEENS4_18smem_ptr_flag_bitsILi16EEENSS_INS5_IJNSA_ILi8EEESG_EEENS5_IJSG_SB_EEEEEEEvNS4_8identityESZ_S19_vS1A_EENS_8epilogue10collective18CollectiveEpilogueINS1C_23Sm100TmaWarpSpecializedILi4ELi2ELi64ELb1ELb0EEEJSH_NS5_IJNSS_ISE_SB_EENSS_ISG_SB_EEEEESI_SJ_SI_SJ_NS1C_6fusion15FusionCallbacksIS1G_NS1K_13LinCombEltActINS1C_6thread4SiLuESI_fSI_fLNS_15FloatRoundStyleE2EEESH_S1J_JEEENS4_5SM1004TMEM4LOAD26SM100_TMEM_LOAD_32dp32b64xESZ_S19_NS4_39AutoVectorizingCopyWithAssumedAlignmentILi128EEENS4_14SM90_TMA_STOREES19_S1X_S1X_EEEvvEEEEvNT_6ParamsE) ;  /* 0xffffff1402807950 */ /* 0x000fea0003c3ffff */
.L_x_347:
[----:B------:R-:W-:-:S00]  /*ea00*/  BRA `(.L_x_347) ;  /* 0xfffffffc00fc7947 */ /* 0x000fc0000383ffff */
[----:B------:R-:W-:-:S00]  /*ea10*/  NOP ;  /* 0x0000000000007918 */ /* 0x000fc00000000000 */
        /* <DEDUP_REMOVED lines=14> */
.L_x_348:


//--------------------- .nv.global.init           --------------------------
	.section	.nv.global.init,"aw",@progbits
.nv.global.init:
	.type		$str$27,@object
	.size		$str$27,($str$28 - $str$27)
$str$27:
        /*0000*/ 	.byte	0x28, 0x61, 0x64, 0x64, 0x72, 0x65, 0x73, 0x73, 0x20, 0x26, 0x20, 0x6d, 0x61, 0x73, 0x6b, 0x29
        /*0010*/ 	.byte	0x20, 0x3d, 0x3d, 0x20, 0x30, 0x00
	.type		$str$28,@object
	.size		$str$28,($str$26 - $str$28)
$str$28:
        /*0016*/ 	.byte	0x2f, 0x74, 0x6d, 0x70, 0x2f, 0x63, 0x75, 0x74, 0x6c, 0x61, 0x73, 0x73, 0x5f, 0x73, 0x77, 0x65
        /*0026*/ 	.byte	0x65, 0x70, 0x5f, 0x73, 0x72, 0x63, 0x2f, 0x69, 0x6e, 0x63, 0x6c, 0x75, 0x64, 0x65, 0x2f, 0x63
        /*0036*/ 	.byte	0x75, 0x74, 0x65, 0x2f, 0x70, 0x6f, 0x69, 0x6e, 0x74, 0x65, 0x72, 0x5f, 0x66, 0x6c, 0x61, 0x67
        /*0046*/ 	.byte	0x67, 0x65, 0x64, 0x2e, 0x68, 0x70, 0x70, 0x00
	.type		$str$26,@object
	.size		$str$26,($str$25 - $str$26)
$str$26:
        /*004e*/ 	.byte	0x2f, 0x74, 0x6d, 0x70, 0x2f, 0x63, 0x75, 0x74, 0x6c, 0x61, 0x73, 0x73, 0x5f, 0x73, 0x77, 0x65
        /*005e*/ 	.byte	0x65, 0x70, 0x5f, 0x73, 0x72, 0x63, 0x2f, 0x69, 0x6e, 0x63, 0x6c, 0x75, 0x64, 0x65, 0x2f, 0x63
        /*006e*/ 	.byte	0x75, 0x74, 0x65, 0x2f, 0x61, 0x74, 0x6f, 0x6d, 0x2f, 0x63, 0x6f, 0x70, 0x79, 0x5f, 0x74, 0x72
        /*007e*/ 	.byte	0x61, 0x69, 0x74, 0x73, 0x5f, 0x73, 0x6d, 0x31, 0x30, 0x30, 0x2e, 0x68, 0x70, 0x70, 0x00
	.type		$str$25,@object
	.size		$str$25,(__unnamed_1 - $str$25)
$str$25:
        /*008d*/ 	.byte	0x28, 0x28, 0x75, 0x69, 0x6e, 0x74, 0x33, 0x32, 0x5f, 0x74, 0x28, 0x74, 0x68, 0x72, 0x65, 0x61
        /*009d*/ 	.byte	0x64, 0x49, 0x64, 0x78, 0x2e, 0x78, 0x29, 0x20, 0x2f, 0x20, 0x33, 0x32, 0x29, 0x20, 0x25, 0x20
        /*00ad*/ 	.byte	0x34, 0x29, 0x20, 0x3d, 0x3d, 0x20, 0x28, 0x28, 0x28, 0x74, 0x6d, 0x65, 0x6d, 0x5f, 0x61, 0x64
        /*00bd*/ 	.byte	0x64, 0x72, 0x20, 0x3e, 0x3e, 0x20, 0x31, 0x36, 0x29, 0x20, 0x2f, 0x20, 0x33, 0x32, 0x29, 0x20
        /*00cd*/ 	.byte	0x25, 0x20, 0x34, 0x29, 0x00
	.type		__unnamed_1,@object
	.size		__unnamed_1,(__unnamed_2 - __unnamed_1)
__unnamed_1:
        /* <DEDUP_REMOVED lines=25> */
        /*0262*/ 	.byte	0x38, 0x31, 0x39, 0x32, 0x3e, 0x3e, 0x3e, 0x3e, 0x5d, 0x00
	.type		__unnamed_2,@object
	.size		__unnamed_2,(.L_2 - __unnamed_2)
__unnamed_2:
        /* <DEDUP_REMOVED lines=43> */
        /*051c*/ 	.byte	0x74, 0x65, 0x3a, 0x3a, 0x43, 0x3c, 0x30, 0x3e, 0x3e, 0x3e, 0x3e, 0x5d, 0x00
.L_2:


//--------------------- .nv.shared._ZN7cutlass13device_kernelINS_4gemm6kernel13GemmUniversalIN4cute5tupleIJiiiiEEENS1_10collective13CollectiveMmaINS1_35MainloopSm100TmaUmmaWarpSpecializedILi3ELi2ELi2ENS5_IJNS4_1CILi1EEESB_SB_EEEEENS5_IJNSA_ILi128EEENSA_ILi256EEENSA_ILi64EEEEEENS_10bfloat16_tENS5_IJlSB_lEEESI_SJ_NS4_8TiledMMAINS4_8MMA_AtomIJNS4_20SM100_MMA_F16BF16_SSISI_SI_fLi128ELi256ELNS4_4UMMA5MajorE0ELSO_0ELNSN_7ScaleInE0ELSP_0EEEEEENS4_6LayoutISC_NS5_IJNSA_ILi0EEEST_ST_EEEEENS5_IJNS4_10UnderscoreESW_SW_EEEEENS4_13SM90_TMA_LOADENS4_14ComposedLayoutINS4_7SwizzleILi3ELi4ELi3EEENS4_18smem_ptr_flag_bitsILi16EEENSS_INS5_IJNSA_ILi8EEESG_EEENS5_IJSG_SB_EEEEEEEvNS4_8identityESZ_S19_vS1A_EENS_8epilogue10collective18CollectiveEpilogueINS1C_23Sm100TmaWarpSpecializedILi4ELi2ELi64ELb1ELb0EEEJSH_NS5_IJNSS_ISE_SB_EENSS_ISG_SB_EEEEESI_SJ_SI_SJ_NS1C_6fusion15FusionCallbacksIS1G_NS1K_13LinCombEltActINS1C_6thread4SiLuESI_fSI_fLNS_15FloatRoundStyleE2EEESH_S1J_JEEENS4_5SM1004TMEM4LOAD26SM100_TMEM_LOAD_32dp32b64xESZ_S19_NS4_39AutoVectorizingCopyWithAssumedAlignmentILi128EEENS4_14SM90_TMA_STOREES19_S1X_S1X_EEEvvEEEEvNT_6ParamsE --------------------------
	.section	.nv.shared._ZN7cutlass13device_kernelINS_4gemm6kernel13GemmUniversalIN4cute5tupleIJiiiiEEENS1_10collective13CollectiveMmaINS1_35MainloopSm100TmaUmmaWarpSpecializedILi3ELi2ELi2ENS5_IJNS4_1CILi1EEESB_SB_EEEEENS5_IJNSA_ILi128EEENSA_ILi256EEENSA_ILi64EEEEEENS_10bfloat16_tENS5_IJlSB_lEEESI_SJ_NS4_8TiledMMAINS4_8MMA_AtomIJNS4_20SM100_MMA_F16BF16_SSISI_SI_fLi128ELi256ELNS4_4UMMA5MajorE0ELSO_0ELNSN_7ScaleInE0ELSP_0EEEEEENS4_6LayoutISC_NS5_IJNSA_ILi0EEEST_ST_EEEEENS5_IJNS4_10UnderscoreESW_SW_EEEEENS4_13SM90_TMA_LOADENS4_14ComposedLayoutINS4_7SwizzleILi3ELi4ELi3EEENS4_18smem_ptr_flag_bitsILi16EEENSS_INS5_IJNSA_ILi8EEESG_EEENS5_IJSG_SB_EEEEEEEvNS4_8identityESZ_S19_vS1A_EENS_8epilogue10collective18CollectiveEpilogueINS1C_23Sm100TmaWarpSpecializedILi4ELi2ELi64ELb1ELb0EEEJSH_NS5_IJNSS_ISE_SB_EENSS_ISG_SB_EEEEESI_SJ_SI_SJ_NS1C_6fusion15FusionCallbacksIS1G_NS1K_13LinCombEltActINS1C_6thread4SiLuESI_fSI_fLNS_15FloatRoundStyleE2EEESH_S1J_JEEENS4_5SM1004TMEM4LOAD26SM100_TMEM_LOAD_32dp32b64xESZ_S19_NS4_39AutoVectorizingCopyWithAssumedAlignmentILi128EEENS4_14SM90_TMA_STOREES19_S1X_S1X_EEEvvEEEEvNT_6ParamsE,"aw",@nobits
	.sectionflags	@""
	.align	16
	.zero		1024


//--------------------- .nv.shared.reserved.0     --------------------------
	.section	.nv.shared.reserved.0,"aw",@nobits
	.weak		__nv_reservedSMEM_offset_0_alias
	.size		__nv_reservedSMEM_offset_0_alias, 0, 64
	.other		__nv_reservedSMEM_offset_0_alias,@"STO_CUDA_RESERVED_SHARED STV_DEFAULT"
__nv_reservedSMEM_offset_0_alias:
	.zero		0
.nv.shared.reserved.0:
	.zero		64
	.weak		__nv_reservedSMEM_tcgen05_partition
	.type		__nv_reservedSMEM_tcgen05_partition,@object
	.size		__nv_reservedSMEM_tcgen05_partition,(.L_0 - __nv_reservedSMEM_tcgen05_partition)
__nv_reservedSMEM_tcgen05_partition:
	.zero		32
.L_0:


//--------------------- .nv.global                --------------------------
	.section	.nv.global,"aw",@nobits
.nv.global:
	.type		_ZN39_INTERNAL_39fd1d33_4_k_cu_88c9e3b6_29934cute1_E,@object
	.size		_ZN39_INTERNAL_39fd1d33_4_k_cu_88c9e3b6_29934cute1_E,(_ZN39_INTERNAL_39fd1d33_4_k_cu_88c9e3b6_29934cuda3std3__45__cpo6cbeginE - _ZN39_INTERNAL_39fd1d33_4_k_cu_88c9e3b6_29934cute1_E)
_ZN39_INTERNAL_39fd1d33_4_k_cu_88c9e3b6_29934cute1_E:
	.zero		1
	.type		_ZN39_INTERNAL_39fd1d33_4_k_cu_88c9e3b6_29934cuda3std3__45__cpo6cbeginE,@object
	.size		_ZN39_INTERNAL_39fd1d33_4_k_cu_88c9e3b6_29934cuda3std3__45__cpo6cbeginE,(_ZN39_INTERNAL_39fd1d33_4_k_cu_88c9e3b6_29934cuda3std3__48in_placeE - _ZN39_INTERNAL_39fd1d33_4_k_cu_88c9e3b6_29934cuda3std3__45__cpo6cbeginE)
_ZN39_INTERNAL_39fd1d33_4_k_cu_88c9e3b6_29934cuda3std3__45__cpo6cbeginE:
	.zero		1
	.type		_ZN39_INTERNAL_39fd1d33_4_k_cu_88c9e3b6_29934cuda3std3__48in_placeE,@object
	.size		_ZN39_INTERNAL_39fd1d33_4_k_cu_88c9e3b6_29934cuda3std3__48in_placeE,(_ZN39_INTERNAL_39fd1d33_4_k_cu_88c9e3b6_29934cuda3std6ranges3__45__cpo9iter_moveE - _ZN39_INTERNAL_39fd1d33_4_k_cu_88c9e3b6_29934cuda3std3__48in_placeE)
_ZN39_INTERNAL_39fd1d33_4_k_cu_88c9e3b6_29934cuda3std3__48in_placeE:
	.zero		1
	.type		_ZN39_INTERNAL_39fd1d33_4_k_cu_88c9e3b6_29934cuda3std6ranges3__45__cpo9iter_moveE,@object
	.size		_ZN39_INTERNAL_39fd1d33_4_k_cu_88c9e3b6_29934cuda3std6ranges3__45__cpo9iter_moveE,(_ZN39_INTERNAL_39fd1d33_4_k_cu_88c9e3b6_29934cuda3std3__45__cpo5beginE - _ZN39_INTERNAL_39fd1d33_4_k_cu_88c9e3b6_29934cuda3std6ranges3__45__cpo9iter_moveE)
_ZN39_INTERNAL_39fd1d33_4_k_cu_88c9e3b6_29934cuda3std6ranges3__45__cpo9iter_moveE:
	.zero		1
	.type		_ZN39_INTERNAL_39fd1d33_4_k_cu_88c9e3b6_29934cuda3std3__45__cpo5beginE,@object
	.size		_ZN39_INTERNAL_39fd1d33_4_k_cu_88c9e3b6_29934cuda3std3__45__cpo5beginE,(_ZN39_INTERNAL_39fd1d33_4_k_cu_88c9e3b6_29934cuda3std3__441_GLOBAL__N__39fd1d33_4_k_cu_88c9e3b6_29936ignoreE - _ZN39_INTERNAL_39fd1d33_4_k_cu_88c9e3b6_29934cuda3std3__45__cpo5beginE)
_ZN39_INTERNAL_39fd1d33_4_k_cu_88c9e3b6_29934cuda3std3__45__cpo5beginE:
	.zero		1
	.type		_ZN39_INTERNAL_39fd1d33_4_k_cu_88c9e3b6_29934cuda3std3__441_GLOBAL__N__39fd1d33_4_k_cu_88c9e3b6_29936ignoreE,@object
	.size		_ZN39_INTERNAL_39fd1d33_4_k_cu_88c9e3b6_29934cuda3std3__441_GLOBAL__N__39fd1d33_4_k_cu_88c9e3b6_29936ignoreE,(_ZN39_INTERNAL_39fd1d33_4_k_cu_88c9e3b6_29934cute7productE - _ZN39_INTERNAL_39fd1d33_4_k_cu_88c9e3b6_29934cuda3std3__441_GLOBAL__N__39fd1d33_4_k_cu_88c9e3b6_29936ignoreE)
_ZN39_INTERNAL_39fd1d33_4_k_cu_88c9e3b6_29934cuda3std3__441_GLOBAL__N__39fd1d33_4_k_cu_88c9e3b6_29936ignoreE:
	.zero		1
	.type		_ZN39_INTERNAL_39fd1d33_4_k_cu_88c9e3b6_29934cute7productE,@object
	.size		_ZN39_INTERNAL_39fd1d33_4_k_cu_88c9e3b6_29934cute7productE,(_ZN39_INTERNAL_39fd1d33_4_k_cu_88c9e3b6_29934cuda3std3__45__cpo3endE - _ZN39_INTERNAL_39fd1d33_4_k_cu_88c9e3b6_29934cute7productE)
_ZN39_INTERNAL_39fd1d33_4_k_cu_88c9e3b6_29934cute7productE:
	.zero		1
	.type		_ZN39_INTERNAL_39fd1d33_4_k_cu_88c9e3b6_29934cuda3std3__45__cpo3endE,@object
	.size		_ZN39_INTERNAL_39fd1d33_4_k_cu_88c9e3b6_29934cuda3std3__45__cpo3endE,(_ZN39_INTERNAL_39fd1d33_4_k_cu_88c9e3b6_29934cuda3std3__419piecewise_constructE - _ZN39_INTERNAL_39fd1d33_4_k_cu_88c9e3b6_29934cuda3std3__45__cpo3endE)
_ZN39_INTERNAL_39fd1d33_4_k_cu_88c9e3b6_29934cuda3std3__45__cpo3endE:
	.zero		1
	.type		_ZN39_INTERNAL_39fd1d33_4_k_cu_88c9e3b6_29934cuda3std3__419piecewise_constructE,@object
	.size		_ZN39_INTERNAL_39fd1d33_4_k_cu_88c9e3b6_29934cuda3std3__419piecewise_constructE,(_ZN39_INTERNAL_39fd1d33_4_k_cu_88c9e3b6_29934cuda3std3__45__cpo4cendE - _ZN39_INTERNAL_39fd1d33_4_k_cu_88c9e3b6_29934cuda3std3__419piecewise_constructE)
_ZN39_INTERNAL_39fd1d33_4_k_cu_88c9e3b6_29934cuda3std3__419piecewise_constructE:
	.zero		1
	.type		_ZN39_INTERNAL_39fd1d33_4_k_cu_88c9e3b6_29934cuda3std3__45__cpo4cendE,@object
	.size		_ZN39_INTERNAL_39fd1d33_4_k_cu_88c9e3b6_29934cuda3std3__45__cpo4cendE,(_ZN39_INTERNAL_39fd1d33_4_k_cu_88c9e3b6_29934cuda3std6ranges3__45__cpo4swapE - _ZN39_INTERNAL_39fd1d33_4_k_cu_88c9e3b6_29934cuda3std3__45__cpo4cendE)
_ZN39_INTERNAL_39fd1d33_4_k_cu_88c9e3b6_29934cuda3std3__45__cpo4cendE:
	.zero		1
	.type		_ZN39_INTERNAL_39fd1d33_4_k_cu_88c9e3b6_29934cuda3std6ranges3__45__cpo4swapE,@object
	.size		_ZN39_INTERNAL_39fd1d33_4_k_cu_88c9e3b6_29934cuda3std6ranges3__45__cpo4swapE,(.L_10 - _ZN39_INTERNAL_39fd1d33_4_k_cu_88c9e3b6_29934cuda3std6ranges3__45__cpo4swapE)
_ZN39_INTERNAL_39fd1d33_4_k_cu_88c9e3b6_29934cuda3std6ranges3__45__cpo4swapE:
	.zero		1
.L_10:


//--------------------- .nv.constant0._ZN7cutlass13device_kernelINS_4gemm6kernel13GemmUniversalIN4cute5tupleIJiiiiEEENS1_10collective13CollectiveMmaINS1_35MainloopSm100TmaUmmaWarpSpecializedILi3ELi2ELi2ENS5_IJNS4_1CILi1EEESB_SB_EEEEENS5_IJNSA_ILi128EEENSA_ILi256EEENSA_ILi64EEEEEENS_10bfloat16_tENS5_IJlSB_lEEESI_SJ_NS4_8TiledMMAINS4_8MMA_AtomIJNS4_20SM100_MMA_F16BF16_SSISI_SI_fLi128ELi256ELNS4_4UMMA5MajorE0ELSO_0ELNSN_7ScaleInE0ELSP_0EEEEEENS4_6LayoutISC_NS5_IJNSA_ILi0EEEST_ST_EEEEENS5_IJNS4_10UnderscoreESW_SW_EEEEENS4_13SM90_TMA_LOADENS4_14ComposedLayoutINS4_7SwizzleILi3ELi4ELi3EEENS4_18smem_ptr_flag_bitsILi16EEENSS_INS5_IJNSA_ILi8EEESG_EEENS5_IJSG_SB_EEEEEEEvNS4_8identityESZ_S19_vS1A_EENS_8epilogue10collective18CollectiveEpilogueINS1C_23Sm100TmaWarpSpecializedILi4ELi2ELi64ELb1ELb0EEEJSH_NS5_IJNSS_ISE_SB_EENSS_ISG_SB_EEEEESI_SJ_SI_SJ_NS1C_6fusion15FusionCallbacksIS1G_NS1K_13LinCombEltActINS1C_6thread4SiLuESI_fSI_fLNS_15FloatRoundStyleE2EEESH_S1J_JEEENS4_5SM1004TMEM4LOAD26SM100_TMEM_LOAD_32dp32b64xESZ_S19_NS4_39AutoVectorizingCopyWithAssumedAlignmentILi128EEENS4_14SM90_TMA_STOREES19_S1X_S1X_EEEvvEEEEvNT_6ParamsE --------------------------
	.section	.nv.constant0._ZN7cutlass13device_kernelINS_4gemm6kernel13GemmUniversalIN4cute5tupleIJiiiiEEENS1_10collective13CollectiveMmaINS1_35MainloopSm100TmaUmmaWarpSpecializedILi3ELi2ELi2ENS5_IJNS4_1CILi1EEESB_SB_EEEEENS5_IJNSA_ILi128EEENSA_ILi256EEENSA_ILi64EEEEEENS_10bfloat16_tENS5_IJlSB_lEEESI_SJ_NS4_8TiledMMAINS4_8MMA_AtomIJNS4_20SM100_MMA_F16BF16_SSISI_SI_fLi128ELi256ELNS4_4UMMA5MajorE0ELSO_0ELNSN_7ScaleInE0ELSP_0EEEEEENS4_6LayoutISC_NS5_IJNSA_ILi0EEEST_ST_EEEEENS5_IJNS4_10UnderscoreESW_SW_EEEEENS4_13SM90_TMA_LOADENS4_14ComposedLayoutINS4_7SwizzleILi3ELi4ELi3EEENS4_18smem_ptr_flag_bitsILi16EEENSS_INS5_IJNSA_ILi8EEESG_EEENS5_IJSG_SB_EEEEEEEvNS4_8identityESZ_S19_vS1A_EENS_8epilogue10collective18CollectiveEpilogueINS1C_23Sm100TmaWarpSpecializedILi4ELi2ELi64ELb1ELb0EEEJSH_NS5_IJNSS_ISE_SB_EENSS_ISG_SB_EEEEESI_SJ_SI_SJ_NS1C_6fusion15FusionCallbacksIS1G_NS1K_13LinCombEltActINS1C_6thread4SiLuESI_fSI_fLNS_15FloatRoundStyleE2EEESH_S1J_JEEENS4_5SM1004TMEM4LOAD26SM100_TMEM_LOAD_32dp32b64xESZ_S19_NS4_39AutoVectorizingCopyWithAssumedAlignmentILi128EEENS4_14SM90_TMA_STOREES19_S1X_S1X_EEEvvEEEEvNT_6ParamsE,"a",@progbits
	.sectionflags	@""
	.align	4
.nv.constant0._ZN7cutlass13device_kernelINS_4gemm6kernel13GemmUniversalIN4cute5tupleIJiiiiEEENS1_10collective13CollectiveMmaINS1_35MainloopSm100TmaUmmaWarpSpecializedILi3ELi2ELi2ENS5_IJNS4_1CILi1EEESB_SB_EEEEENS5_IJNSA_ILi128EEENSA_ILi256EEENSA_ILi64EEEEEENS_10bfloat16_tENS5_IJlSB_lEEESI_SJ_NS4_8TiledMMAINS4_8MMA_AtomIJNS4_20SM100_MMA_F16BF16_SSISI_SI_fLi128ELi256ELNS4_4UMMA5MajorE0ELSO_0ELNSN_7ScaleInE0ELSP_0EEEEEENS4_6LayoutISC_NS5_IJNSA_ILi0EEEST_ST_EEEEENS5_IJNS4_10UnderscoreESW_SW_EEEEENS4_13SM90_TMA_LOADENS4_14ComposedLayoutINS4_7SwizzleILi3ELi4ELi3EEENS4_18smem_ptr_flag_bitsILi16EEENSS_INS5_IJNSA_ILi8EEESG_EEENS5_IJSG_SB_EEEEEEEvNS4_8identityESZ_S19_vS1A_EENS_8epilogue10collective18CollectiveEpilogueINS1C_23Sm100TmaWarpSpecializedILi4ELi2ELi64ELb1ELb0EEEJSH_NS5_IJNSS_ISE_SB_EENSS_ISG_SB_EEEEESI_SJ_SI_SJ_NS1C_6fusion15FusionCallbacksIS1G_NS1K_13LinCombEltActINS1C_6thread4SiLuESI_fSI_fLNS_15FloatRoundStyleE2EEESH_S1J_JEEENS4_5SM1004TMEM4LOAD26SM100_TMEM_LOAD_32dp32b64xESZ_S19_NS4_39AutoVectorizingCopyWithAssumedAlignmentILi128EEENS4_14SM90_TMA_STOREES19_S1X_S1X_EEEvvEEEEvNT_6ParamsE:
	.zero		2944


//--------------------- SYMBOLS --------------------------

	.type		.nv.reservedSmem.offset0,@object
	.size		.nv.reservedSmem.offset0,0x4
	.type		.nv.reservedSmem.cap,@object
	.size		.nv.reservedSmem.cap,0x4
	.type		__assertfail,@function
